//
// Generated by NVIDIA NVVM Compiler
//
// Compiler Build ID: CL-36424714
// Cuda compilation tools, release 13.0, V13.0.88
// Based on NVVM 20.0.0
//

.version 9.0
.target sm_100
.address_size 64

	// .globl	_Z10cudaConv2DPfS_S_iiiiii
.extern .func  (.param .b64 func_retval0) malloc
(
	.param .b64 malloc_param_0
)
;

.visible .entry _Z10cudaConv2DPfS_S_iiiiii(
	.param .u64 .ptr .align 1 _Z10cudaConv2DPfS_S_iiiiii_param_0,
	.param .u64 .ptr .align 1 _Z10cudaConv2DPfS_S_iiiiii_param_1,
	.param .u64 .ptr .align 1 _Z10cudaConv2DPfS_S_iiiiii_param_2,
	.param .u32 _Z10cudaConv2DPfS_S_iiiiii_param_3,
	.param .u32 _Z10cudaConv2DPfS_S_iiiiii_param_4,
	.param .u32 _Z10cudaConv2DPfS_S_iiiiii_param_5,
	.param .u32 _Z10cudaConv2DPfS_S_iiiiii_param_6,
	.param .u32 _Z10cudaConv2DPfS_S_iiiiii_param_7,
	.param .u32 _Z10cudaConv2DPfS_S_iiiiii_param_8
)
{
	.reg .pred 	%p<26>;
	.reg .b32 	%r<108>;
	.reg .b32 	%f<116>;
	.reg .b64 	%rd<69>;

	ld.param.u64 	%rd8, [_Z10cudaConv2DPfS_S_iiiiii_param_0];
	ld.param.u64 	%rd9, [_Z10cudaConv2DPfS_S_iiiiii_param_1];
	ld.param.u64 	%rd10, [_Z10cudaConv2DPfS_S_iiiiii_param_2];
	ld.param.u32 	%r35, [_Z10cudaConv2DPfS_S_iiiiii_param_5];
	ld.param.u32 	%r36, [_Z10cudaConv2DPfS_S_iiiiii_param_6];
	ld.param.u32 	%r37, [_Z10cudaConv2DPfS_S_iiiiii_param_7];
	ld.param.u32 	%r38, [_Z10cudaConv2DPfS_S_iiiiii_param_8];
	cvta.to.global.u64 	%rd1, %rd9;
	cvta.to.global.u64 	%rd2, %rd8;
	cvta.to.global.u64 	%rd3, %rd10;
	mov.u32 	%r1, %tid.x;
	mov.u32 	%r2, %tid.y;
	setp.ge.s32 	%p1, %r1, %r37;
	setp.ge.s32 	%p2, %r2, %r38;
	or.pred  	%p3, %p1, %p2;
	setp.lt.s32 	%p4, %r36, 1;
	or.pred  	%p5, %p3, %p4;
	@%p5 bra 	$L__BB0_30;
	setp.lt.s32 	%p6, %r35, 1;
	@%p6 bra 	$L__BB0_19;
	and.b32  	%r3, %r35, 15;
	and.b32  	%r4, %r35, 7;
	and.b32  	%r5, %r35, 2147483632;
	add.s64 	%rd4, %rd2, 32;
	add.s64 	%rd5, %rd1, 32;
	mov.b32 	%r96, 0;
$L__BB0_3:
	mov.f32 	%f115, 0f00000000;
	mov.b32 	%r97, 0;
$L__BB0_4:
	ld.param.u32 	%r95, [_Z10cudaConv2DPfS_S_iiiiii_param_4];
	setp.lt.u32 	%p15, %r35, 16;
	add.s32 	%r79, %r97, %r1;
	mad.lo.s32 	%r8, %r79, %r95, %r2;
	mad.lo.s32 	%r80, %r96, %r35, %r97;
	mul.lo.s32 	%r9, %r80, %r35;
	mov.b32 	%r102, 0;
	@%p15 bra 	$L__BB0_7;
	and.b32  	%r81, %r35, 2147483632;
	neg.s32 	%r100, %r81;
	mov.u32 	%r98, %r9;
	mov.u32 	%r99, %r8;
$L__BB0_6:
	.pragma "nounroll";
	mul.wide.s32 	%rd41, %r99, 4;
	add.s64 	%rd42, %rd4, %rd41;
	mul.wide.s32 	%rd43, %r98, 4;
	add.s64 	%rd44, %rd5, %rd43;
	ld.global.f32 	%f18, [%rd42+-32];
	ld.global.f32 	%f19, [%rd44+-32];
	fma.rn.f32 	%f20, %f18, %f19, %f115;
	ld.global.f32 	%f21, [%rd42+-28];
	ld.global.f32 	%f22, [%rd44+-28];
	fma.rn.f32 	%f23, %f21, %f22, %f20;
	ld.global.f32 	%f24, [%rd42+-24];
	ld.global.f32 	%f25, [%rd44+-24];
	fma.rn.f32 	%f26, %f24, %f25, %f23;
	ld.global.f32 	%f27, [%rd42+-20];
	ld.global.f32 	%f28, [%rd44+-20];
	fma.rn.f32 	%f29, %f27, %f28, %f26;
	ld.global.f32 	%f30, [%rd42+-16];
	ld.global.f32 	%f31, [%rd44+-16];
	fma.rn.f32 	%f32, %f30, %f31, %f29;
	ld.global.f32 	%f33, [%rd42+-12];
	ld.global.f32 	%f34, [%rd44+-12];
	fma.rn.f32 	%f35, %f33, %f34, %f32;
	ld.global.f32 	%f36, [%rd42+-8];
	ld.global.f32 	%f37, [%rd44+-8];
	fma.rn.f32 	%f38, %f36, %f37, %f35;
	ld.global.f32 	%f39, [%rd42+-4];
	ld.global.f32 	%f40, [%rd44+-4];
	fma.rn.f32 	%f41, %f39, %f40, %f38;
	ld.global.f32 	%f42, [%rd42];
	ld.global.f32 	%f43, [%rd44];
	fma.rn.f32 	%f44, %f42, %f43, %f41;
	ld.global.f32 	%f45, [%rd42+4];
	ld.global.f32 	%f46, [%rd44+4];
	fma.rn.f32 	%f47, %f45, %f46, %f44;
	ld.global.f32 	%f48, [%rd42+8];
	ld.global.f32 	%f49, [%rd44+8];
	fma.rn.f32 	%f50, %f48, %f49, %f47;
	ld.global.f32 	%f51, [%rd42+12];
	ld.global.f32 	%f52, [%rd44+12];
	fma.rn.f32 	%f53, %f51, %f52, %f50;
	ld.global.f32 	%f54, [%rd42+16];
	ld.global.f32 	%f55, [%rd44+16];
	fma.rn.f32 	%f56, %f54, %f55, %f53;
	ld.global.f32 	%f57, [%rd42+20];
	ld.global.f32 	%f58, [%rd44+20];
	fma.rn.f32 	%f59, %f57, %f58, %f56;
	ld.global.f32 	%f60, [%rd42+24];
	ld.global.f32 	%f61, [%rd44+24];
	fma.rn.f32 	%f62, %f60, %f61, %f59;
	ld.global.f32 	%f63, [%rd42+28];
	ld.global.f32 	%f64, [%rd44+28];
	fma.rn.f32 	%f115, %f63, %f64, %f62;
	add.s32 	%r100, %r100, 16;
	add.s32 	%r99, %r99, 16;
	add.s32 	%r98, %r98, 16;
	setp.ne.s32 	%p16, %r100, 0;
	mov.u32 	%r102, %r5;
	@%p16 bra 	$L__BB0_6;
$L__BB0_7:
	setp.eq.s32 	%p17, %r3, 0;
	@%p17 bra 	$L__BB0_17;
	add.s32 	%r82, %r3, -1;
	setp.lt.u32 	%p18, %r82, 7;
	@%p18 bra 	$L__BB0_10;
	ld.param.u64 	%rd66, [_Z10cudaConv2DPfS_S_iiiiii_param_1];
	ld.param.u64 	%rd63, [_Z10cudaConv2DPfS_S_iiiiii_param_0];
	add.s32 	%r83, %r8, %r102;
	cvta.to.global.u64 	%rd45, %rd63;
	mul.wide.s32 	%rd46, %r83, 4;
	add.s64 	%rd47, %rd45, %rd46;
	ld.global.f32 	%f66, [%rd47];
	add.s32 	%r84, %r102, %r9;
	cvta.to.global.u64 	%rd48, %rd66;
	mul.wide.s32 	%rd49, %r84, 4;
	add.s64 	%rd50, %rd48, %rd49;
	ld.global.f32 	%f67, [%rd50];
	fma.rn.f32 	%f68, %f66, %f67, %f115;
	ld.global.f32 	%f69, [%rd47+4];
	ld.global.f32 	%f70, [%rd50+4];
	fma.rn.f32 	%f71, %f69, %f70, %f68;
	ld.global.f32 	%f72, [%rd47+8];
	ld.global.f32 	%f73, [%rd50+8];
	fma.rn.f32 	%f74, %f72, %f73, %f71;
	ld.global.f32 	%f75, [%rd47+12];
	ld.global.f32 	%f76, [%rd50+12];
	fma.rn.f32 	%f77, %f75, %f76, %f74;
	ld.global.f32 	%f78, [%rd47+16];
	ld.global.f32 	%f79, [%rd50+16];
	fma.rn.f32 	%f80, %f78, %f79, %f77;
	ld.global.f32 	%f81, [%rd47+20];
	ld.global.f32 	%f82, [%rd50+20];
	fma.rn.f32 	%f83, %f81, %f82, %f80;
	ld.global.f32 	%f84, [%rd47+24];
	ld.global.f32 	%f85, [%rd50+24];
	fma.rn.f32 	%f86, %f84, %f85, %f83;
	ld.global.f32 	%f87, [%rd47+28];
	ld.global.f32 	%f88, [%rd50+28];
	fma.rn.f32 	%f115, %f87, %f88, %f86;
	add.s32 	%r102, %r102, 8;
$L__BB0_10:
	setp.eq.s32 	%p19, %r4, 0;
	@%p19 bra 	$L__BB0_17;
	add.s32 	%r85, %r4, -1;
	setp.lt.u32 	%p20, %r85, 3;
	@%p20 bra 	$L__BB0_13;
	ld.param.u64 	%rd67, [_Z10cudaConv2DPfS_S_iiiiii_param_1];
	ld.param.u64 	%rd64, [_Z10cudaConv2DPfS_S_iiiiii_param_0];
	add.s32 	%r86, %r8, %r102;
	cvta.to.global.u64 	%rd51, %rd64;
	mul.wide.s32 	%rd52, %r86, 4;
	add.s64 	%rd53, %rd51, %rd52;
	ld.global.f32 	%f90, [%rd53];
	add.s32 	%r87, %r102, %r9;
	cvta.to.global.u64 	%rd54, %rd67;
	mul.wide.s32 	%rd55, %r87, 4;
	add.s64 	%rd56, %rd54, %rd55;
	ld.global.f32 	%f91, [%rd56];
	fma.rn.f32 	%f92, %f90, %f91, %f115;
	ld.global.f32 	%f93, [%rd53+4];
	ld.global.f32 	%f94, [%rd56+4];
	fma.rn.f32 	%f95, %f93, %f94, %f92;
	ld.global.f32 	%f96, [%rd53+8];
	ld.global.f32 	%f97, [%rd56+8];
	fma.rn.f32 	%f98, %f96, %f97, %f95;
	ld.global.f32 	%f99, [%rd53+12];
	ld.global.f32 	%f100, [%rd56+12];
	fma.rn.f32 	%f115, %f99, %f100, %f98;
	add.s32 	%r102, %r102, 4;
$L__BB0_13:
	and.b32  	%r88, %r35, 3;
	setp.eq.s32 	%p21, %r88, 0;
	@%p21 bra 	$L__BB0_17;
	ld.param.u64 	%rd68, [_Z10cudaConv2DPfS_S_iiiiii_param_1];
	ld.param.u64 	%rd65, [_Z10cudaConv2DPfS_S_iiiiii_param_0];
	setp.eq.s32 	%p22, %r88, 1;
	add.s32 	%r90, %r8, %r102;
	cvta.to.global.u64 	%rd57, %rd65;
	mul.wide.s32 	%rd58, %r90, 4;
	add.s64 	%rd6, %rd57, %rd58;
	ld.global.f32 	%f101, [%rd6];
	add.s32 	%r91, %r102, %r9;
	cvta.to.global.u64 	%rd59, %rd68;
	mul.wide.s32 	%rd60, %r91, 4;
	add.s64 	%rd7, %rd59, %rd60;
	ld.global.f32 	%f102, [%rd7];
	fma.rn.f32 	%f115, %f101, %f102, %f115;
	@%p22 bra 	$L__BB0_17;
	setp.eq.s32 	%p23, %r88, 2;
	ld.global.f32 	%f103, [%rd6+4];
	ld.global.f32 	%f104, [%rd7+4];
	fma.rn.f32 	%f115, %f103, %f104, %f115;
	@%p23 bra 	$L__BB0_17;
	ld.global.f32 	%f105, [%rd6+8];
	ld.global.f32 	%f106, [%rd7+8];
	fma.rn.f32 	%f115, %f105, %f106, %f115;
$L__BB0_17:
	add.s32 	%r97, %r97, 1;
	setp.ne.s32 	%p24, %r97, %r35;
	@%p24 bra 	$L__BB0_4;
	mad.lo.s32 	%r93, %r96, %r37, %r1;
	mad.lo.s32 	%r94, %r93, %r38, %r2;
	mul.wide.s32 	%rd61, %r94, 4;
	add.s64 	%rd62, %rd3, %rd61;
	st.global.f32 	[%rd62], %f115;
	add.s32 	%r96, %r96, 1;
	setp.eq.s32 	%p25, %r96, %r36;
	@%p25 bra 	$L__BB0_30;
	bra.uni 	$L__BB0_3;
$L__BB0_19:
	and.b32  	%r24, %r36, 7;
	setp.lt.u32 	%p7, %r36, 8;
	mov.b32 	%r106, 0;
	@%p7 bra 	$L__BB0_22;
	and.b32  	%r106, %r36, 2147483640;
	mov.b32 	%r104, 0;
$L__BB0_21:
	.pragma "nounroll";
	mad.lo.s32 	%r41, %r104, %r37, %r1;
	mad.lo.s32 	%r42, %r41, %r38, %r2;
	mul.wide.s32 	%rd11, %r42, 4;
	add.s64 	%rd12, %rd3, %rd11;
	mov.b32 	%r43, 0;
	st.global.u32 	[%rd12], %r43;
	add.s32 	%r44, %r41, %r37;
	mad.lo.s32 	%r45, %r44, %r38, %r2;
	mul.wide.s32 	%rd13, %r45, 4;
	add.s64 	%rd14, %rd3, %rd13;
	st.global.u32 	[%rd14], %r43;
	add.s32 	%r46, %r44, %r37;
	mad.lo.s32 	%r47, %r46, %r38, %r2;
	mul.wide.s32 	%rd15, %r47, 4;
	add.s64 	%rd16, %rd3, %rd15;
	st.global.u32 	[%rd16], %r43;
	add.s32 	%r48, %r46, %r37;
	mad.lo.s32 	%r49, %r48, %r38, %r2;
	mul.wide.s32 	%rd17, %r49, 4;
	add.s64 	%rd18, %rd3, %rd17;
	st.global.u32 	[%rd18], %r43;
	add.s32 	%r50, %r48, %r37;
	mad.lo.s32 	%r51, %r50, %r38, %r2;
	mul.wide.s32 	%rd19, %r51, 4;
	add.s64 	%rd20, %rd3, %rd19;
	st.global.u32 	[%rd20], %r43;
	add.s32 	%r52, %r50, %r37;
	mad.lo.s32 	%r53, %r52, %r38, %r2;
	mul.wide.s32 	%rd21, %r53, 4;
	add.s64 	%rd22, %rd3, %rd21;
	st.global.u32 	[%rd22], %r43;
	add.s32 	%r54, %r52, %r37;
	mad.lo.s32 	%r55, %r54, %r38, %r2;
	mul.wide.s32 	%rd23, %r55, 4;
	add.s64 	%rd24, %rd3, %rd23;
	st.global.u32 	[%rd24], %r43;
	add.s32 	%r56, %r54, %r37;
	mad.lo.s32 	%r57, %r56, %r38, %r2;
	mul.wide.s32 	%rd25, %r57, 4;
	add.s64 	%rd26, %rd3, %rd25;
	st.global.u32 	[%rd26], %r43;
	add.s32 	%r104, %r104, 8;
	setp.ne.s32 	%p8, %r104, %r106;
	@%p8 bra 	$L__BB0_21;
$L__BB0_22:
	setp.eq.s32 	%p9, %r24, 0;
	@%p9 bra 	$L__BB0_30;
	and.b32  	%r29, %r36, 3;
	setp.lt.u32 	%p10, %r24, 4;
	@%p10 bra 	$L__BB0_25;
	mad.lo.s32 	%r58, %r106, %r37, %r1;
	mad.lo.s32 	%r59, %r58, %r38, %r2;
	mul.wide.s32 	%rd27, %r59, 4;
	add.s64 	%rd28, %rd3, %rd27;
	mov.b32 	%r60, 0;
	st.global.u32 	[%rd28], %r60;
	add.s32 	%r61, %r58, %r37;
	mad.lo.s32 	%r62, %r61, %r38, %r2;
	mul.wide.s32 	%rd29, %r62, 4;
	add.s64 	%rd30, %rd3, %rd29;
	st.global.u32 	[%rd30], %r60;
	add.s32 	%r63, %r61, %r37;
	mad.lo.s32 	%r64, %r63, %r38, %r2;
	mul.wide.s32 	%rd31, %r64, 4;
	add.s64 	%rd32, %rd3, %rd31;
	st.global.u32 	[%rd32], %r60;
	add.s32 	%r65, %r63, %r37;
	mad.lo.s32 	%r66, %r65, %r38, %r2;
	mul.wide.s32 	%rd33, %r66, 4;
	add.s64 	%rd34, %rd3, %rd33;
	st.global.u32 	[%rd34], %r60;
	add.s32 	%r106, %r106, 4;
$L__BB0_25:
	setp.eq.s32 	%p11, %r29, 0;
	@%p11 bra 	$L__BB0_30;
	setp.eq.s32 	%p12, %r29, 1;
	@%p12 bra 	$L__BB0_28;
	mad.lo.s32 	%r67, %r106, %r37, %r1;
	mad.lo.s32 	%r68, %r67, %r38, %r2;
	mul.wide.s32 	%rd35, %r68, 4;
	add.s64 	%rd36, %rd3, %rd35;
	mov.b32 	%r69, 0;
	st.global.u32 	[%rd36], %r69;
	add.s32 	%r70, %r67, %r37;
	mad.lo.s32 	%r71, %r70, %r38, %r2;
	mul.wide.s32 	%rd37, %r71, 4;
	add.s64 	%rd38, %rd3, %rd37;
	st.global.u32 	[%rd38], %r69;
	add.s32 	%r106, %r106, 2;
$L__BB0_28:
	and.b32  	%r72, %r36, 1;
	setp.eq.b32 	%p13, %r72, 1;
	not.pred 	%p14, %p13;
	@%p14 bra 	$L__BB0_30;
	mad.lo.s32 	%r73, %r106, %r37, %r1;
	mad.lo.s32 	%r74, %r73, %r38, %r2;
	mul.wide.s32 	%rd39, %r74, 4;
	add.s64 	%rd40, %rd3, %rd39;
	mov.b32 	%r75, 0;
	st.global.u32 	[%rd40], %r75;
$L__BB0_30:
	ret;

}
	// .globl	_Z15cudaSubsamplingPfS_iiiiii
.visible .entry _Z15cudaSubsamplingPfS_iiiiii(
	.param .u64 .ptr .align 1 _Z15cudaSubsamplingPfS_iiiiii_param_0,
	.param .u64 .ptr .align 1 _Z15cudaSubsamplingPfS_iiiiii_param_1,
	.param .u32 _Z15cudaSubsamplingPfS_iiiiii_param_2,
	.param .u32 _Z15cudaSubsamplingPfS_iiiiii_param_3,
	.param .u32 _Z15cudaSubsamplingPfS_iiiiii_param_4,
	.param .u32 _Z15cudaSubsamplingPfS_iiiiii_param_5,
	.param .u32 _Z15cudaSubsamplingPfS_iiiiii_param_6,
	.param .u32 _Z15cudaSubsamplingPfS_iiiiii_param_7
)
{
	.reg .pred 	%p<17>;
	.reg .b32 	%r<54>;
	.reg .b32 	%f<87>;
	.reg .b64 	%rd<16>;

	ld.param.u64 	%rd6, [_Z15cudaSubsamplingPfS_iiiiii_param_0];
	ld.param.u64 	%rd5, [_Z15cudaSubsamplingPfS_iiiiii_param_1];
	ld.param.u32 	%r26, [_Z15cudaSubsamplingPfS_iiiiii_param_3];
	ld.param.u32 	%r27, [_Z15cudaSubsamplingPfS_iiiiii_param_4];
	ld.param.u32 	%r28, [_Z15cudaSubsamplingPfS_iiiiii_param_5];
	ld.param.u32 	%r29, [_Z15cudaSubsamplingPfS_iiiiii_param_6];
	cvta.to.global.u64 	%rd1, %rd6;
	mov.u32 	%r1, %tid.x;
	mov.u32 	%r2, %tid.y;
	rem.s32 	%r31, %r1, %r28;
	setp.ne.s32 	%p1, %r31, 0;
	@%p1 bra 	$L__BB1_20;
	rem.s32 	%r32, %r2, %r28;
	setp.ne.s32 	%p2, %r32, 0;
	setp.lt.s32 	%p3, %r27, 1;
	or.pred  	%p4, %p2, %p3;
	@%p4 bra 	$L__BB1_20;
	setp.lt.s32 	%p5, %r28, 1;
	@%p5 bra 	$L__BB1_20;
	and.b32  	%r3, %r28, 15;
	and.b32  	%r4, %r28, 7;
	and.b32  	%r5, %r28, 2147483632;
	and.b32  	%r6, %r28, 3;
	neg.s32 	%r7, %r5;
	add.s64 	%rd2, %rd1, 32;
	cvta.to.global.u64 	%rd3, %rd5;
	div.s32 	%r8, %r2, %r28;
	div.s32 	%r9, %r1, %r28;
	mul.lo.s32 	%r34, %r28, %r28;
	cvt.rn.f32.u32 	%f1, %r34;
	mov.b32 	%r47, 0;
$L__BB1_4:
	ld.param.u32 	%r45, [_Z15cudaSubsamplingPfS_iiiiii_param_2];
	mad.lo.s32 	%r11, %r47, %r45, %r1;
	mov.f32 	%f86, 0f00000000;
	mov.b32 	%r48, 0;
$L__BB1_5:
	setp.lt.u32 	%p6, %r28, 16;
	add.s32 	%r37, %r11, %r48;
	mad.lo.s32 	%r13, %r37, %r26, %r2;
	mov.b32 	%r52, 0;
	@%p6 bra 	$L__BB1_8;
	mov.u32 	%r49, %r13;
	mov.u32 	%r50, %r7;
$L__BB1_7:
	.pragma "nounroll";
	mul.wide.s32 	%rd7, %r49, 4;
	add.s64 	%rd8, %rd2, %rd7;
	ld.global.f32 	%f19, [%rd8+-32];
	add.f32 	%f20, %f86, %f19;
	ld.global.f32 	%f21, [%rd8+-28];
	add.f32 	%f22, %f20, %f21;
	ld.global.f32 	%f23, [%rd8+-24];
	add.f32 	%f24, %f22, %f23;
	ld.global.f32 	%f25, [%rd8+-20];
	add.f32 	%f26, %f24, %f25;
	ld.global.f32 	%f27, [%rd8+-16];
	add.f32 	%f28, %f26, %f27;
	ld.global.f32 	%f29, [%rd8+-12];
	add.f32 	%f30, %f28, %f29;
	ld.global.f32 	%f31, [%rd8+-8];
	add.f32 	%f32, %f30, %f31;
	ld.global.f32 	%f33, [%rd8+-4];
	add.f32 	%f34, %f32, %f33;
	ld.global.f32 	%f35, [%rd8];
	add.f32 	%f36, %f34, %f35;
	ld.global.f32 	%f37, [%rd8+4];
	add.f32 	%f38, %f36, %f37;
	ld.global.f32 	%f39, [%rd8+8];
	add.f32 	%f40, %f38, %f39;
	ld.global.f32 	%f41, [%rd8+12];
	add.f32 	%f42, %f40, %f41;
	ld.global.f32 	%f43, [%rd8+16];
	add.f32 	%f44, %f42, %f43;
	ld.global.f32 	%f45, [%rd8+20];
	add.f32 	%f46, %f44, %f45;
	ld.global.f32 	%f47, [%rd8+24];
	add.f32 	%f48, %f46, %f47;
	ld.global.f32 	%f49, [%rd8+28];
	add.f32 	%f86, %f48, %f49;
	add.s32 	%r50, %r50, 16;
	add.s32 	%r49, %r49, 16;
	setp.ne.s32 	%p7, %r50, 0;
	mov.u32 	%r52, %r5;
	@%p7 bra 	$L__BB1_7;
$L__BB1_8:
	setp.eq.s32 	%p8, %r3, 0;
	@%p8 bra 	$L__BB1_18;
	add.s32 	%r38, %r3, -1;
	setp.lt.u32 	%p9, %r38, 7;
	@%p9 bra 	$L__BB1_11;
	add.s32 	%r39, %r13, %r52;
	mul.wide.s32 	%rd9, %r39, 4;
	add.s64 	%rd10, %rd1, %rd9;
	ld.global.f32 	%f51, [%rd10];
	add.f32 	%f52, %f86, %f51;
	ld.global.f32 	%f53, [%rd10+4];
	add.f32 	%f54, %f52, %f53;
	ld.global.f32 	%f55, [%rd10+8];
	add.f32 	%f56, %f54, %f55;
	ld.global.f32 	%f57, [%rd10+12];
	add.f32 	%f58, %f56, %f57;
	ld.global.f32 	%f59, [%rd10+16];
	add.f32 	%f60, %f58, %f59;
	ld.global.f32 	%f61, [%rd10+20];
	add.f32 	%f62, %f60, %f61;
	ld.global.f32 	%f63, [%rd10+24];
	add.f32 	%f64, %f62, %f63;
	ld.global.f32 	%f65, [%rd10+28];
	add.f32 	%f86, %f64, %f65;
	add.s32 	%r52, %r52, 8;
$L__BB1_11:
	setp.eq.s32 	%p10, %r4, 0;
	@%p10 bra 	$L__BB1_18;
	add.s32 	%r40, %r4, -1;
	setp.lt.u32 	%p11, %r40, 3;
	@%p11 bra 	$L__BB1_14;
	add.s32 	%r41, %r13, %r52;
	mul.wide.s32 	%rd11, %r41, 4;
	add.s64 	%rd12, %rd1, %rd11;
	ld.global.f32 	%f67, [%rd12];
	add.f32 	%f68, %f86, %f67;
	ld.global.f32 	%f69, [%rd12+4];
	add.f32 	%f70, %f68, %f69;
	ld.global.f32 	%f71, [%rd12+8];
	add.f32 	%f72, %f70, %f71;
	ld.global.f32 	%f73, [%rd12+12];
	add.f32 	%f86, %f72, %f73;
	add.s32 	%r52, %r52, 4;
$L__BB1_14:
	setp.eq.s32 	%p12, %r6, 0;
	@%p12 bra 	$L__BB1_18;
	setp.eq.s32 	%p13, %r6, 1;
	add.s32 	%r42, %r13, %r52;
	mul.wide.s32 	%rd13, %r42, 4;
	add.s64 	%rd4, %rd1, %rd13;
	ld.global.f32 	%f74, [%rd4];
	add.f32 	%f86, %f86, %f74;
	@%p13 bra 	$L__BB1_18;
	setp.eq.s32 	%p14, %r6, 2;
	ld.global.f32 	%f75, [%rd4+4];
	add.f32 	%f86, %f86, %f75;
	@%p14 bra 	$L__BB1_18;
	ld.global.f32 	%f76, [%rd4+8];
	add.f32 	%f86, %f86, %f76;
$L__BB1_18:
	add.s32 	%r48, %r48, 1;
	setp.ne.s32 	%p15, %r48, %r28;
	@%p15 bra 	$L__BB1_5;
	ld.param.u32 	%r46, [_Z15cudaSubsamplingPfS_iiiiii_param_7];
	div.rn.f32 	%f77, %f86, %f1;
	mad.lo.s32 	%r43, %r47, %r29, %r9;
	mad.lo.s32 	%r44, %r43, %r46, %r8;
	mul.wide.s32 	%rd14, %r44, 4;
	add.s64 	%rd15, %rd3, %rd14;
	st.global.f32 	[%rd15], %f77;
	add.s32 	%r47, %r47, 1;
	setp.ne.s32 	%p16, %r47, %r27;
	@%p16 bra 	$L__BB1_4;
$L__BB1_20:
	ret;

}
	// .globl	_Z19cudaActivation_tanhPfiii
.visible .entry _Z19cudaActivation_tanhPfiii(
	.param .u64 .ptr .align 1 _Z19cudaActivation_tanhPfiii_param_0,
	.param .u32 _Z19cudaActivation_tanhPfiii_param_1,
	.param .u32 _Z19cudaActivation_tanhPfiii_param_2,
	.param .u32 _Z19cudaActivation_tanhPfiii_param_3
)
{
	.reg .pred 	%p<26>;
	.reg .b32 	%r<47>;
	.reg .b32 	%f<113>;
	.reg .b64 	%rd<17>;

	ld.param.u64 	%rd2, [_Z19cudaActivation_tanhPfiii_param_0];
	ld.param.u32 	%r24, [_Z19cudaActivation_tanhPfiii_param_1];
	ld.param.u32 	%r25, [_Z19cudaActivation_tanhPfiii_param_2];
	ld.param.u32 	%r26, [_Z19cudaActivation_tanhPfiii_param_3];
	cvta.to.global.u64 	%rd1, %rd2;
	mov.u32 	%r1, %tid.x;
	mov.u32 	%r2, %tid.y;
	setp.ge.s32 	%p1, %r1, %r24;
	setp.ge.s32 	%p2, %r2, %r25;
	or.pred  	%p3, %p1, %p2;
	setp.lt.s32 	%p4, %r26, 1;
	or.pred  	%p5, %p3, %p4;
	@%p5 bra 	$L__BB2_9;
	and.b32  	%r3, %r26, 3;
	setp.lt.u32 	%p6, %r26, 4;
	mov.b32 	%r46, 0;
	@%p6 bra 	$L__BB2_4;
	and.b32  	%r46, %r26, 2147483644;
	neg.s32 	%r44, %r46;
	add.s32 	%r28, %r1, %r24;
	mad.lo.s32 	%r43, %r25, %r28, %r2;
	mul.lo.s32 	%r29, %r25, %r24;
	shl.b32 	%r7, %r29, 2;
	shl.b32 	%r30, %r24, 1;
	add.s32 	%r31, %r1, %r30;
	mad.lo.s32 	%r42, %r25, %r31, %r2;
	mad.lo.s32 	%r32, %r24, 3, %r1;
	mad.lo.s32 	%r41, %r25, %r32, %r2;
	mad.lo.s32 	%r40, %r1, %r25, %r2;
$L__BB2_3:
	.pragma "nounroll";
	mul.wide.s32 	%rd3, %r40, 4;
	add.s64 	%rd4, %rd1, %rd3;
	ld.global.f32 	%f1, [%rd4];
	abs.f32 	%f2, %f1;
	mul.f32 	%f3, %f2, 0f4038AA3B;
	ex2.approx.ftz.f32 	%f4, %f3;
	add.f32 	%f5, %f4, 0f3F800000;
	rcp.approx.ftz.f32 	%f6, %f5;
	fma.rn.f32 	%f7, %f6, 0fC0000000, 0f3F800000;
	setp.ge.f32 	%p7, %f2, 0f41102CB4;
	selp.f32 	%f8, 0f3F800000, %f7, %p7;
	copysign.f32 	%f9, %f1, %f8;
	mul.f32 	%f10, %f1, %f1;
	fma.rn.f32 	%f11, %f10, 0f3C80F082, 0fBD563CAE;
	fma.rn.f32 	%f12, %f11, %f10, 0f3E085941;
	fma.rn.f32 	%f13, %f12, %f10, 0fBEAAA9ED;
	fma.rn.f32 	%f14, %f13, %f10, 0f00000000;
	fma.rn.f32 	%f15, %f14, %f1, %f1;
	setp.ge.f32 	%p8, %f2, 0f3F19999A;
	selp.f32 	%f16, %f9, %f15, %p8;
	st.global.f32 	[%rd4], %f16;
	mul.wide.s32 	%rd5, %r43, 4;
	add.s64 	%rd6, %rd1, %rd5;
	ld.global.f32 	%f17, [%rd6];
	abs.f32 	%f18, %f17;
	mul.f32 	%f19, %f18, 0f4038AA3B;
	ex2.approx.ftz.f32 	%f20, %f19;
	add.f32 	%f21, %f20, 0f3F800000;
	rcp.approx.ftz.f32 	%f22, %f21;
	fma.rn.f32 	%f23, %f22, 0fC0000000, 0f3F800000;
	setp.ge.f32 	%p9, %f18, 0f41102CB4;
	selp.f32 	%f24, 0f3F800000, %f23, %p9;
	copysign.f32 	%f25, %f17, %f24;
	mul.f32 	%f26, %f17, %f17;
	fma.rn.f32 	%f27, %f26, 0f3C80F082, 0fBD563CAE;
	fma.rn.f32 	%f28, %f27, %f26, 0f3E085941;
	fma.rn.f32 	%f29, %f28, %f26, 0fBEAAA9ED;
	fma.rn.f32 	%f30, %f29, %f26, 0f00000000;
	fma.rn.f32 	%f31, %f30, %f17, %f17;
	setp.ge.f32 	%p10, %f18, 0f3F19999A;
	selp.f32 	%f32, %f25, %f31, %p10;
	st.global.f32 	[%rd6], %f32;
	mul.wide.s32 	%rd7, %r42, 4;
	add.s64 	%rd8, %rd1, %rd7;
	ld.global.f32 	%f33, [%rd8];
	abs.f32 	%f34, %f33;
	mul.f32 	%f35, %f34, 0f4038AA3B;
	ex2.approx.ftz.f32 	%f36, %f35;
	add.f32 	%f37, %f36, 0f3F800000;
	rcp.approx.ftz.f32 	%f38, %f37;
	fma.rn.f32 	%f39, %f38, 0fC0000000, 0f3F800000;
	setp.ge.f32 	%p11, %f34, 0f41102CB4;
	selp.f32 	%f40, 0f3F800000, %f39, %p11;
	copysign.f32 	%f41, %f33, %f40;
	mul.f32 	%f42, %f33, %f33;
	fma.rn.f32 	%f43, %f42, 0f3C80F082, 0fBD563CAE;
	fma.rn.f32 	%f44, %f43, %f42, 0f3E085941;
	fma.rn.f32 	%f45, %f44, %f42, 0fBEAAA9ED;
	fma.rn.f32 	%f46, %f45, %f42, 0f00000000;
	fma.rn.f32 	%f47, %f46, %f33, %f33;
	setp.ge.f32 	%p12, %f34, 0f3F19999A;
	selp.f32 	%f48, %f41, %f47, %p12;
	st.global.f32 	[%rd8], %f48;
	mul.wide.s32 	%rd9, %r41, 4;
	add.s64 	%rd10, %rd1, %rd9;
	ld.global.f32 	%f49, [%rd10];
	abs.f32 	%f50, %f49;
	mul.f32 	%f51, %f50, 0f4038AA3B;
	ex2.approx.ftz.f32 	%f52, %f51;
	add.f32 	%f53, %f52, 0f3F800000;
	rcp.approx.ftz.f32 	%f54, %f53;
	fma.rn.f32 	%f55, %f54, 0fC0000000, 0f3F800000;
	setp.ge.f32 	%p13, %f50, 0f41102CB4;
	selp.f32 	%f56, 0f3F800000, %f55, %p13;
	copysign.f32 	%f57, %f49, %f56;
	mul.f32 	%f58, %f49, %f49;
	fma.rn.f32 	%f59, %f58, 0f3C80F082, 0fBD563CAE;
	fma.rn.f32 	%f60, %f59, %f58, 0f3E085941;
	fma.rn.f32 	%f61, %f60, %f58, 0fBEAAA9ED;
	fma.rn.f32 	%f62, %f61, %f58, 0f00000000;
	fma.rn.f32 	%f63, %f62, %f49, %f49;
	setp.ge.f32 	%p14, %f50, 0f3F19999A;
	selp.f32 	%f64, %f57, %f63, %p14;
	st.global.f32 	[%rd10], %f64;
	add.s32 	%r44, %r44, 4;
	add.s32 	%r43, %r43, %r7;
	add.s32 	%r42, %r42, %r7;
	add.s32 	%r41, %r41, %r7;
	add.s32 	%r40, %r40, %r7;
	setp.ne.s32 	%p15, %r44, 0;
	@%p15 bra 	$L__BB2_3;
$L__BB2_4:
	setp.eq.s32 	%p16, %r3, 0;
	@%p16 bra 	$L__BB2_9;
	setp.eq.s32 	%p17, %r3, 1;
	@%p17 bra 	$L__BB2_7;
	mad.lo.s32 	%r33, %r46, %r24, %r1;
	mad.lo.s32 	%r34, %r33, %r25, %r2;
	mul.wide.s32 	%rd11, %r34, 4;
	add.s64 	%rd12, %rd1, %rd11;
	ld.global.f32 	%f65, [%rd12];
	abs.f32 	%f66, %f65;
	mul.f32 	%f67, %f66, 0f4038AA3B;
	ex2.approx.ftz.f32 	%f68, %f67;
	add.f32 	%f69, %f68, 0f3F800000;
	rcp.approx.ftz.f32 	%f70, %f69;
	fma.rn.f32 	%f71, %f70, 0fC0000000, 0f3F800000;
	setp.ge.f32 	%p18, %f66, 0f41102CB4;
	selp.f32 	%f72, 0f3F800000, %f71, %p18;
	copysign.f32 	%f73, %f65, %f72;
	mul.f32 	%f74, %f65, %f65;
	fma.rn.f32 	%f75, %f74, 0f3C80F082, 0fBD563CAE;
	fma.rn.f32 	%f76, %f75, %f74, 0f3E085941;
	fma.rn.f32 	%f77, %f76, %f74, 0fBEAAA9ED;
	fma.rn.f32 	%f78, %f77, %f74, 0f00000000;
	fma.rn.f32 	%f79, %f78, %f65, %f65;
	setp.ge.f32 	%p19, %f66, 0f3F19999A;
	selp.f32 	%f80, %f73, %f79, %p19;
	st.global.f32 	[%rd12], %f80;
	add.s32 	%r35, %r33, %r24;
	mad.lo.s32 	%r36, %r35, %r25, %r2;
	mul.wide.s32 	%rd13, %r36, 4;
	add.s64 	%rd14, %rd1, %rd13;
	ld.global.f32 	%f81, [%rd14];
	abs.f32 	%f82, %f81;
	mul.f32 	%f83, %f82, 0f4038AA3B;
	ex2.approx.ftz.f32 	%f84, %f83;
	add.f32 	%f85, %f84, 0f3F800000;
	rcp.approx.ftz.f32 	%f86, %f85;
	fma.rn.f32 	%f87, %f86, 0fC0000000, 0f3F800000;
	setp.ge.f32 	%p20, %f82, 0f41102CB4;
	selp.f32 	%f88, 0f3F800000, %f87, %p20;
	copysign.f32 	%f89, %f81, %f88;
	mul.f32 	%f90, %f81, %f81;
	fma.rn.f32 	%f91, %f90, 0f3C80F082, 0fBD563CAE;
	fma.rn.f32 	%f92, %f91, %f90, 0f3E085941;
	fma.rn.f32 	%f93, %f92, %f90, 0fBEAAA9ED;
	fma.rn.f32 	%f94, %f93, %f90, 0f00000000;
	fma.rn.f32 	%f95, %f94, %f81, %f81;
	setp.ge.f32 	%p21, %f82, 0f3F19999A;
	selp.f32 	%f96, %f89, %f95, %p21;
	st.global.f32 	[%rd14], %f96;
	add.s32 	%r46, %r46, 2;
$L__BB2_7:
	and.b32  	%r37, %r26, 1;
	setp.eq.b32 	%p22, %r37, 1;
	not.pred 	%p23, %p22;
	@%p23 bra 	$L__BB2_9;
	mad.lo.s32 	%r38, %r46, %r24, %r1;
	mad.lo.s32 	%r39, %r38, %r25, %r2;
	mul.wide.s32 	%rd15, %r39, 4;
	add.s64 	%rd16, %rd1, %rd15;
	ld.global.f32 	%f97, [%rd16];
	abs.f32 	%f98, %f97;
	mul.f32 	%f99, %f98, 0f4038AA3B;
	ex2.approx.ftz.f32 	%f100, %f99;
	add.f32 	%f101, %f100, 0f3F800000;
	rcp.approx.ftz.f32 	%f102, %f101;
	fma.rn.f32 	%f103, %f102, 0fC0000000, 0f3F800000;
	setp.ge.f32 	%p24, %f98, 0f41102CB4;
	selp.f32 	%f104, 0f3F800000, %f103, %p24;
	copysign.f32 	%f105, %f97, %f104;
	mul.f32 	%f106, %f97, %f97;
	fma.rn.f32 	%f107, %f106, 0f3C80F082, 0fBD563CAE;
	fma.rn.f32 	%f108, %f107, %f106, 0f3E085941;
	fma.rn.f32 	%f109, %f108, %f106, 0fBEAAA9ED;
	fma.rn.f32 	%f110, %f109, %f106, 0f00000000;
	fma.rn.f32 	%f111, %f110, %f97, %f97;
	setp.ge.f32 	%p25, %f98, 0f3F19999A;
	selp.f32 	%f112, %f105, %f111, %p25;
	st.global.f32 	[%rd16], %f112;
$L__BB2_9:
	ret;

}
	// .globl	_Z22cudaActivation_softmaxPfi
.visible .entry _Z22cudaActivation_softmaxPfi(
	.param .u64 .ptr .align 1 _Z22cudaActivation_softmaxPfi_param_0,
	.param .u32 _Z22cudaActivation_softmaxPfi_param_1
)
{


	ret;

}
	// .globl	_Z9cudaDensePfS_S_S_iii
.visible .entry _Z9cudaDensePfS_S_S_iii(
	.param .u64 .ptr .align 1 _Z9cudaDensePfS_S_S_iii_param_0,
	.param .u64 .ptr .align 1 _Z9cudaDensePfS_S_S_iii_param_1,
	.param .u64 .ptr .align 1 _Z9cudaDensePfS_S_S_iii_param_2,
	.param .u64 .ptr .align 1 _Z9cudaDensePfS_S_S_iii_param_3,
	.param .u32 _Z9cudaDensePfS_S_S_iii_param_4,
	.param .u32 _Z9cudaDensePfS_S_S_iii_param_5,
	.param .u32 _Z9cudaDensePfS_S_S_iii_param_6
)
{
	.reg .pred 	%p<13>;
	.reg .b32 	%r<36>;
	.reg .b32 	%f<70>;
	.reg .b64 	%rd<61>;

	ld.param.u64 	%rd9, [_Z9cudaDensePfS_S_S_iii_param_0];
	ld.param.u64 	%rd7, [_Z9cudaDensePfS_S_S_iii_param_1];
	ld.param.u64 	%rd10, [_Z9cudaDensePfS_S_S_iii_param_2];
	ld.param.u64 	%rd8, [_Z9cudaDensePfS_S_S_iii_param_3];
	ld.param.u32 	%r19, [_Z9cudaDensePfS_S_S_iii_param_4];
	ld.param.u32 	%r20, [_Z9cudaDensePfS_S_S_iii_param_5];
	ld.param.u32 	%r21, [_Z9cudaDensePfS_S_S_iii_param_6];
	cvta.to.global.u64 	%rd1, %rd10;
	cvta.to.global.u64 	%rd2, %rd9;
	mul.lo.s32 	%r22, %r21, %r19;
	mul.wide.s32 	%rd11, %r22, 4;
	{ // callseq 0, 0
	.param .b64 param0;
	st.param.b64 	[param0], %rd11;
	.param .b64 retval0;
	call.uni (retval0), 
	malloc, 
	(
	param0
	);
	ld.param.b64 	%rd12, [retval0];
	} // callseq 0
	mov.u32 	%r1, %tid.x;
	mov.u32 	%r2, %tid.y;
	setp.lt.s32 	%p1, %r20, 1;
	mov.f32 	%f69, 0f00000000;
	@%p1 bra 	$L__BB4_12;
	mul.lo.s32 	%r3, %r20, %r1;
	and.b32  	%r4, %r20, 7;
	setp.lt.u32 	%p2, %r20, 8;
	mov.f32 	%f69, 0f00000000;
	mov.b32 	%r34, 0;
	@%p2 bra 	$L__BB4_4;
	and.b32  	%r34, %r20, 2147483640;
	neg.s32 	%r32, %r34;
	shl.b32 	%r7, %r21, 3;
	mul.wide.u32 	%rd13, %r3, 4;
	add.s64 	%rd14, %rd13, %rd2;
	add.s64 	%rd60, %rd14, 16;
	mov.f32 	%f69, 0f00000000;
	mul.wide.s32 	%rd17, %r21, 4;
	mov.u32 	%r31, %r2;
$L__BB4_3:
	.pragma "nounroll";
	ld.global.f32 	%f17, [%rd60+-16];
	mul.wide.s32 	%rd15, %r31, 4;
	add.s64 	%rd16, %rd1, %rd15;
	ld.global.f32 	%f18, [%rd16];
	fma.rn.f32 	%f19, %f17, %f18, %f69;
	ld.global.f32 	%f20, [%rd60+-12];
	add.s64 	%rd18, %rd16, %rd17;
	ld.global.f32 	%f21, [%rd18];
	fma.rn.f32 	%f22, %f20, %f21, %f19;
	ld.global.f32 	%f23, [%rd60+-8];
	add.s64 	%rd19, %rd18, %rd17;
	ld.global.f32 	%f24, [%rd19];
	fma.rn.f32 	%f25, %f23, %f24, %f22;
	ld.global.f32 	%f26, [%rd60+-4];
	add.s64 	%rd20, %rd19, %rd17;
	ld.global.f32 	%f27, [%rd20];
	fma.rn.f32 	%f28, %f26, %f27, %f25;
	ld.global.f32 	%f29, [%rd60];
	add.s64 	%rd21, %rd20, %rd17;
	ld.global.f32 	%f30, [%rd21];
	fma.rn.f32 	%f31, %f29, %f30, %f28;
	ld.global.f32 	%f32, [%rd60+4];
	add.s64 	%rd22, %rd21, %rd17;
	ld.global.f32 	%f33, [%rd22];
	fma.rn.f32 	%f34, %f32, %f33, %f31;
	ld.global.f32 	%f35, [%rd60+8];
	add.s64 	%rd23, %rd22, %rd17;
	ld.global.f32 	%f36, [%rd23];
	fma.rn.f32 	%f37, %f35, %f36, %f34;
	ld.global.f32 	%f38, [%rd60+12];
	add.s64 	%rd24, %rd23, %rd17;
	ld.global.f32 	%f39, [%rd24];
	fma.rn.f32 	%f69, %f38, %f39, %f37;
	add.s32 	%r32, %r32, 8;
	add.s32 	%r31, %r31, %r7;
	add.s64 	%rd60, %rd60, 32;
	setp.ne.s32 	%p3, %r32, 0;
	@%p3 bra 	$L__BB4_3;
$L__BB4_4:
	setp.eq.s32 	%p4, %r4, 0;
	@%p4 bra 	$L__BB4_12;
	and.b32  	%r13, %r20, 3;
	setp.lt.u32 	%p5, %r4, 4;
	@%p5 bra 	$L__BB4_7;
	add.s32 	%r24, %r34, %r3;
	mul.wide.u32 	%rd25, %r24, 4;
	add.s64 	%rd26, %rd2, %rd25;
	ld.global.f32 	%f41, [%rd26];
	mad.lo.s32 	%r25, %r34, %r21, %r2;
	mul.wide.s32 	%rd27, %r25, 4;
	add.s64 	%rd28, %rd1, %rd27;
	ld.global.f32 	%f42, [%rd28];
	fma.rn.f32 	%f43, %f41, %f42, %f69;
	cvt.u64.u32 	%rd29, %r3;
	cvt.u64.u32 	%rd30, %r34;
	add.s64 	%rd31, %rd30, %rd29;
	shl.b64 	%rd32, %rd31, 2;
	add.s64 	%rd33, %rd2, %rd32;
	ld.global.f32 	%f44, [%rd33+4];
	mul.wide.s32 	%rd34, %r21, 4;
	add.s64 	%rd35, %rd28, %rd34;
	ld.global.f32 	%f45, [%rd35];
	fma.rn.f32 	%f46, %f44, %f45, %f43;
	ld.global.f32 	%f47, [%rd33+8];
	add.s64 	%rd36, %rd35, %rd34;
	ld.global.f32 	%f48, [%rd36];
	fma.rn.f32 	%f49, %f47, %f48, %f46;
	ld.global.f32 	%f50, [%rd33+12];
	add.s64 	%rd37, %rd36, %rd34;
	ld.global.f32 	%f51, [%rd37];
	fma.rn.f32 	%f69, %f50, %f51, %f49;
	add.s32 	%r34, %r34, 4;
$L__BB4_7:
	setp.eq.s32 	%p6, %r13, 0;
	@%p6 bra 	$L__BB4_12;
	setp.eq.s32 	%p7, %r13, 1;
	@%p7 bra 	$L__BB4_10;
	add.s32 	%r26, %r34, %r3;
	mul.wide.u32 	%rd38, %r26, 4;
	add.s64 	%rd39, %rd2, %rd38;
	ld.global.f32 	%f53, [%rd39];
	mad.lo.s32 	%r27, %r34, %r21, %r2;
	mul.wide.s32 	%rd40, %r27, 4;
	add.s64 	%rd41, %rd1, %rd40;
	ld.global.f32 	%f54, [%rd41];
	fma.rn.f32 	%f55, %f53, %f54, %f69;
	cvt.u64.u32 	%rd42, %r3;
	cvt.u64.u32 	%rd43, %r34;
	add.s64 	%rd44, %rd43, %rd42;
	shl.b64 	%rd45, %rd44, 2;
	add.s64 	%rd46, %rd2, %rd45;
	ld.global.f32 	%f56, [%rd46+4];
	mul.wide.s32 	%rd47, %r21, 4;
	add.s64 	%rd48, %rd41, %rd47;
	ld.global.f32 	%f57, [%rd48];
	fma.rn.f32 	%f69, %f56, %f57, %f55;
	add.s32 	%r34, %r34, 2;
$L__BB4_10:
	and.b32  	%r28, %r20, 1;
	setp.eq.b32 	%p8, %r28, 1;
	not.pred 	%p9, %p8;
	@%p9 bra 	$L__BB4_12;
	add.s32 	%r29, %r34, %r3;
	mul.wide.u32 	%rd49, %r29, 4;
	add.s64 	%rd50, %rd2, %rd49;
	ld.global.f32 	%f58, [%rd50];
	mad.lo.s32 	%r30, %r34, %r21, %r2;
	mul.wide.s32 	%rd51, %r30, 4;
	add.s64 	%rd52, %rd1, %rd51;
	ld.global.f32 	%f59, [%rd52];
	fma.rn.f32 	%f69, %f58, %f59, %f69;
$L__BB4_12:
	mad.lo.s32 	%r18, %r21, %r1, %r2;
	mul.wide.s32 	%rd53, %r18, 4;
	add.s64 	%rd54, %rd12, %rd53;
	st.f32 	[%rd54], %f69;
	setp.ge.s32 	%p10, %r1, %r19;
	setp.ge.s32 	%p11, %r2, %r21;
	or.pred  	%p12, %p10, %p11;
	@%p12 bra 	$L__BB4_14;
	cvta.to.global.u64 	%rd55, %rd8;
	mul.wide.u32 	%rd56, %r18, 4;
	add.s64 	%rd57, %rd55, %rd56;
	ld.global.f32 	%f60, [%rd57];
	add.f32 	%f61, %f69, %f60;
	cvta.to.global.u64 	%rd58, %rd7;
	add.s64 	%rd59, %rd58, %rd56;
	st.global.f32 	[%rd59], %f61;
$L__BB4_14:
	ret;

}


// ===== COMPILED SASS (sm_100) =====

	.target	sm_100

	.elftype	@"ET_EXEC"


//--------------------- .note.nv.tkinfo           --------------------------
	.section	.note.nv.tkinfo,"",@"SHT_NOTE"
	.sectionflags	@"SHF_NOTE_NV_TKINFO"
	.tkinfo
        /*0018*/ 	.word	0x00000002
        /*0030*/ 	.string	""
        /*0030*/ 	.string	"ptxas"
        /*0030*/ 	.string	"Cuda compilation tools, release 13.0, V13.0.88"
        /*0030*/ 	.string	"Build cuda_13.0.r13.0/compiler.36424714_0"
        /*0030*/ 	.string	"-arch sm_100 -m 64 "



//--------------------- .note.nv.cuinfo           --------------------------
	.section	.note.nv.cuinfo,"",@"SHT_NOTE"
	.sectionflags	@"SHF_NOTE_NV_CUINFO"
        /*0018*/ 	.short	0x0002
        /*001a*/ 	.short	0x0064
        /*001c*/ 	.short	0x0082
	.zero		2


//--------------------- .nv.info                  --------------------------
	.section	.nv.info,"",@"SHT_CUDA_INFO"
	.align	4


	//----- nvinfo : EIATTR_REGCOUNT
	.align		4
        /*0000*/ 	.byte	0x04, 0x2f
        /*0002*/ 	.short	(.L_1 - .L_0)
	.align		4
.L_0:
        /*0004*/ 	.word	index@(_Z10cudaConv2DPfS_S_iiiiii)
        /*0008*/ 	.word	0x00000020


	//----- nvinfo : EIATTR_FRAME_SIZE
	.align		4
.L_1:
        /*000c*/ 	.byte	0x04, 0x11
        /*000e*/ 	.short	(.L_3 - .L_2)
	.align		4
.L_2:
        /*0010*/ 	.word	index@(_Z10cudaConv2DPfS_S_iiiiii)
        /*0014*/ 	.word	0x00000000


	//----- nvinfo : EIATTR_REGCOUNT
	.align		4
.L_3:
        /*0018*/ 	.byte	0x04, 0x2f
        /*001a*/ 	.short	(.L_5 - .L_4)
	.align		4
.L_4:
        /*001c*/ 	.word	index@(_Z15cudaSubsamplingPfS_iiiiii)
        /*0020*/ 	.word	0x00000020


	//----- nvinfo : EIATTR_FRAME_SIZE
	.align		4
.L_5:
        /*0024*/ 	.byte	0x04, 0x11
        /*0026*/ 	.short	(.L_7 - .L_6)
	.align		4
.L_6:
        /*0028*/ 	.word	index@($__internal_0_$__cuda_sm3x_div_rn_noftz_f32_slowpath)
        /*002c*/ 	.word	0x00000000


	//----- nvinfo : EIATTR_FRAME_SIZE
	.align		4
.L_7:
        /*0030*/ 	.byte	0x04, 0x11
        /*0032*/ 	.short	(.L_9 - .L_8)
	.align		4
.L_8:
        /*0034*/ 	.word	index@(_Z15cudaSubsamplingPfS_iiiiii)
        /*0038*/ 	.word	0x00000000


	//----- nvinfo : EIATTR_REGCOUNT
	.align		4
.L_9:
        /*003c*/ 	.byte	0x04, 0x2f
        /*003e*/ 	.short	(.L_11 - .L_10)
	.align		4
.L_10:
        /*0040*/ 	.word	index@(_Z19cudaActivation_tanhPfiii)
        /*0044*/ 	.word	0x00000020


	//----- nvinfo : EIATTR_FRAME_SIZE
	.align		4
.L_11:
        /*0048*/ 	.byte	0x04, 0x11
        /*004a*/ 	.short	(.L_13 - .L_12)
	.align		4
.L_12:
        /*004c*/ 	.word	index@(_Z19cudaActivation_tanhPfiii)
        /*0050*/ 	.word	0x00000000


	//----- nvinfo : EIATTR_REGCOUNT
	.align		4
.L_13:
        /*0054*/ 	.byte	0x04, 0x2f
        /*0056*/ 	.short	(.L_15 - .L_14)
	.align		4
.L_14:
        /*0058*/ 	.word	index@(_Z22cudaActivation_softmaxPfi)
        /*005c*/ 	.word	0x00000004


	//----- nvinfo : EIATTR_FRAME_SIZE
	.align		4
.L_15:
        /*0060*/ 	.byte	0x04, 0x11
        /*0062*/ 	.short	(.L_17 - .L_16)
	.align		4
.L_16:
        /*0064*/ 	.word	index@(_Z22cudaActivation_softmaxPfi)
        /*0068*/ 	.word	0x00000000


	//----- nvinfo : EIATTR_REGCOUNT
	.align		4
.L_17:
        /*006c*/ 	.byte	0x04, 0x2f
        /*006e*/ 	.short	(.L_19 - .L_18)
	.align		4
.L_18:
        /*0070*/ 	.word	index@(_Z9cudaDensePfS_S_S_iii)
        /*0074*/ 	.word	0x00000020


	//----- nvinfo : EIATTR_FRAME_SIZE
	.align		4
.L_19:
        /*0078*/ 	.byte	0x04, 0x11
        /*007a*/ 	.short	(.L_21 - .L_20)
	.align		4
.L_20:
        /*007c*/ 	.word	index@(_Z9cudaDensePfS_S_S_iii)
        /*0080*/ 	.word	0x00000000


	//----- nvinfo : EIATTR_MIN_STACK_SIZE
	.align		4
.L_21:
        /*0084*/ 	.byte	0x04, 0x12
        /*0086*/ 	.short	(.L_23 - .L_22)
	.align		4
.L_22:
        /*0088*/ 	.word	index@(_Z9cudaDensePfS_S_S_iii)
        /*008c*/ 	.word	0x00000000


	//----- nvinfo : EIATTR_MIN_STACK_SIZE
	.align		4
.L_23:
        /*0090*/ 	.byte	0x04, 0x12
        /*0092*/ 	.short	(.L_25 - .L_24)
	.align		4
.L_24:
        /*0094*/ 	.word	index@(_Z22cudaActivation_softmaxPfi)
        /*0098*/ 	.word	0x00000000


	//----- nvinfo : EIATTR_MIN_STACK_SIZE
	.align		4
.L_25:
        /*009c*/ 	.byte	0x04, 0x12
        /*009e*/ 	.short	(.L_27 - .L_26)
	.align		4
.L_26:
        /*00a0*/ 	.word	index@(_Z19cudaActivation_tanhPfiii)
        /*00a4*/ 	.word	0x00000000


	//----- nvinfo : EIATTR_MIN_STACK_SIZE
	.align		4
.L_27:
        /*00a8*/ 	.byte	0x04, 0x12
        /*00aa*/ 	.short	(.L_29 - .L_28)
	.align		4
.L_28:
        /*00ac*/ 	.word	index@(_Z15cudaSubsamplingPfS_iiiiii)
        /*00b0*/ 	.word	0x00000000


	//----- nvinfo : EIATTR_MIN_STACK_SIZE
	.align		4
.L_29:
        /*00b4*/ 	.byte	0x04, 0x12
        /*00b6*/ 	.short	(.L_31 - .L_30)
	.align		4
.L_30:
        /*00b8*/ 	.word	index@(_Z10cudaConv2DPfS_S_iiiiii)
        /*00bc*/ 	.word	0x00000000
.L_31:


//--------------------- .nv.compat                --------------------------
	.section	.nv.compat,"",@"SHT_CUDA_COMPAT_INFO"
	.align	4
        /*0000*/ 	.byte	0x02, 0x09, 0x00, 0x00, 0x02, 0x02, 0x01, 0x00, 0x02, 0x05, 0x05, 0x00, 0x03, 0x07, 0x01, 0x01
        /*0010*/ 	.byte	0x02, 0x03, 0x00, 0x00, 0x02, 0x06, 0x01, 0x00, 0x04, 0x0b, 0x08, 0x00, 0x01, 0x00, 0x00, 0x00
        /*0020*/ 	.byte	0x00, 0x00, 0x00, 0x00


//--------------------- .nv.info._Z9cudaDensePfS_S_S_iii --------------------------
	.section	.nv.info._Z9cudaDensePfS_S_S_iii,"",@"SHT_CUDA_INFO"
	.sectionflags	@""
	.align	4


	//----- nvinfo : EIATTR_CUDA_API_VERSION
	.align		4
        /*0000*/ 	.byte	0x04, 0x37
        /*0002*/ 	.short	(.L_33 - .L_32)
.L_32:
        /*0004*/ 	.word	0x00000082


	//----- nvinfo : EIATTR_KPARAM_INFO
	.align		4
.L_33:
        /*0008*/ 	.byte	0x04, 0x17
        /*000a*/ 	.short	(.L_35 - .L_34)
.L_34:
        /*000c*/ 	.word	0x00000000
        /*0010*/ 	.short	0x0006
        /*0012*/ 	.short	0x0028
        /*0014*/ 	.byte	0x00, 0xf0, 0x11, 0x00


	//----- nvinfo : EIATTR_KPARAM_INFO
	.align		4
.L_35:
        /*0018*/ 	.byte	0x04, 0x17
        /*001a*/ 	.short	(.L_37 - .L_36)
.L_36:
        /*001c*/ 	.word	0x00000000
        /*0020*/ 	.short	0x0005
        /*0022*/ 	.short	0x0024
        /*0024*/ 	.byte	0x00, 0xf0, 0x11, 0x00


	//----- nvinfo : EIATTR_KPARAM_INFO
	.align		4
.L_37:
        /*0028*/ 	.byte	0x04, 0x17
        /*002a*/ 	.short	(.L_39 - .L_38)
.L_38:
        /*002c*/ 	.word	0x00000000
        /*0030*/ 	.short	0x0004
        /*0032*/ 	.short	0x0020
        /*0034*/ 	.byte	0x00, 0xf0, 0x11, 0x00


	//----- nvinfo : EIATTR_KPARAM_INFO
	.align		4
.L_39:
        /*0038*/ 	.byte	0x04, 0x17
        /*003a*/ 	.short	(.L_41 - .L_40)
.L_40:
        /*003c*/ 	.word	0x00000000
        /*0040*/ 	.short	0x0003
        /*0042*/ 	.short	0x0018
        /*0044*/ 	.byte	0x00, 0xf5, 0x21, 0x00


	//----- nvinfo : EIATTR_KPARAM_INFO
	.align		4
.L_41:
        /*0048*/ 	.byte	0x04, 0x17
        /*004a*/ 	.short	(.L_43 - .L_42)
.L_42:
        /*004c*/ 	.word	0x00000000
        /*0050*/ 	.short	0x0002
        /*0052*/ 	.short	0x0010
        /*0054*/ 	.byte	0x00, 0xf5, 0x21, 0x00


	//----- nvinfo : EIATTR_KPARAM_INFO
	.align		4
.L_43:
        /*0058*/ 	.byte	0x04, 0x17
        /*005a*/ 	.short	(.L_45 - .L_44)
.L_44:
        /*005c*/ 	.word	0x00000000
        /*0060*/ 	.short	0x0001
        /*0062*/ 	.short	0x0008
        /*0064*/ 	.byte	0x00, 0xf5, 0x21, 0x00


	//----- nvinfo : EIATTR_KPARAM_INFO
	.align		4
.L_45:
        /*0068*/ 	.byte	0x04, 0x17
        /*006a*/ 	.short	(.L_47 - .L_46)
.L_46:
        /*006c*/ 	.word	0x00000000
        /*0070*/ 	.short	0x0000
        /*0072*/ 	.short	0x0000
        /*0074*/ 	.byte	0x00, 0xf5, 0x21, 0x00


	//----- nvinfo : EIATTR_SPARSE_MMA_MASK
	.align		4
.L_47:
        /*0078*/ 	.byte	0x03, 0x50
        /*007a*/ 	.short	0x0000


	//----- nvinfo : EIATTR_MAXREG_COUNT
	.align		4
        /*007c*/ 	.byte	0x03, 0x1b
        /*007e*/ 	.short	0x00ff


	//----- nvinfo : EIATTR_EXTERNS
	.align		4
        /*0080*/ 	.byte	0x04, 0x0f
        /*0082*/ 	.short	(.L_49 - .L_48)


	//   ....[0]....
	.align		4
.L_48:
        /*0084*/ 	.word	index@(malloc)


	//----- nvinfo : EIATTR_MERCURY_ISA_VERSION
	.align		4
.L_49:
        /*0088*/ 	.byte	0x03, 0x5f
        /*008a*/ 	.short	0x0101


	//----- nvinfo : EIATTR_VRC_CTA_INIT_COUNT
	.align		4
        /*008c*/ 	.byte	0x02, 0x4a
	.zero		1
	.zero		1


	//----- nvinfo : EIATTR_SYSCALL_OFFSETS
	.align		4
        /*0090*/ 	.byte	0x04, 0x46
        /*0092*/ 	.short	(.L_51 - .L_50)


	//   ....[0]....
.L_50:
        /*0094*/ 	.word	0x000000d0


	//----- nvinfo : EIATTR_EXIT_INSTR_OFFSETS
	.align		4
.L_51:
        /*0098*/ 	.byte	0x04, 0x1c
        /*009a*/ 	.short	(.L_53 - .L_52)


	//   ....[0]....
.L_52:
        /*009c*/ 	.word	0x00000c60


	//   ....[1]....
        /*00a0*/ 	.word	0x00000d00


	//----- nvinfo : EIATTR_CRS_STACK_SIZE
	.align		4
.L_53:
        /*00a4*/ 	.byte	0x04, 0x1e
        /*00a6*/ 	.short	(.L_55 - .L_54)
.L_54:
        /*00a8*/ 	.word	0x00000000


	//----- nvinfo : EIATTR_CBANK_PARAM_SIZE
	.align		4
.L_55:
        /*00ac*/ 	.byte	0x03, 0x19
        /*00ae*/ 	.short	0x002c


	//----- nvinfo : EIATTR_PARAM_CBANK
	.align		4
        /*00b0*/ 	.byte	0x04, 0x0a
        /*00b2*/ 	.short	(.L_57 - .L_56)
	.align		4
.L_56:
        /*00b4*/ 	.word	index@(.nv.constant0._Z9cudaDensePfS_S_S_iii)
        /*00b8*/ 	.short	0x0380
        /*00ba*/ 	.short	0x002c


	//----- nvinfo : EIATTR_SW_WAR
	.align		4
.L_57:
        /*00bc*/ 	.byte	0x04, 0x36
        /*00be*/ 	.short	(.L_59 - .L_58)
.L_58:
        /*00c0*/ 	.word	0x00000008
.L_59:


//--------------------- .nv.info._Z22cudaActivation_softmaxPfi --------------------------
	.section	.nv.info._Z22cudaActivation_softmaxPfi,"",@"SHT_CUDA_INFO"
	.sectionflags	@""
	.align	4


	//----- nvinfo : EIATTR_CUDA_API_VERSION
	.align		4
        /*0000*/ 	.byte	0x04, 0x37
        /*0002*/ 	.short	(.L_61 - .L_60)
.L_60:
        /*0004*/ 	.word	0x00000082


	//----- nvinfo : EIATTR_KPARAM_INFO
	.align		4
.L_61:
        /*0008*/ 	.byte	0x04, 0x17
        /*000a*/ 	.short	(.L_63 - .L_62)
.L_62:
        /*000c*/ 	.word	0x00000000
        /*0010*/ 	.short	0x0001
        /*0012*/ 	.short	0x0008
        /*0014*/ 	.byte	0x00, 0xf0, 0x11, 0x00


	//----- nvinfo : EIATTR_KPARAM_INFO
	.align		4
.L_63:
        /*0018*/ 	.byte	0x04, 0x17
        /*001a*/ 	.short	(.L_65 - .L_64)
.L_64:
        /*001c*/ 	.word	0x00000000
        /*0020*/ 	.short	0x0000
        /*0022*/ 	.short	0x0000
        /*0024*/ 	.byte	0x00, 0xf5, 0x21, 0x00


	//----- nvinfo : EIATTR_SPARSE_MMA_MASK
	.align		4
.L_65:
        /*0028*/ 	.byte	0x03, 0x50
        /*002a*/ 	.short	0x0000


	//----- nvinfo : EIATTR_MAXREG_COUNT
	.align		4
        /*002c*/ 	.byte	0x03, 0x1b
        /*002e*/ 	.short	0x00ff


	//----- nvinfo : EIATTR_MERCURY_ISA_VERSION
	.align		4
        /*0030*/ 	.byte	0x03, 0x5f
        /*0032*/ 	.short	0x0101


	//----- nvinfo : EIATTR_VRC_CTA_INIT_COUNT
	.align		4
        /*0034*/ 	.byte	0x02, 0x4a
	.zero		1
	.zero		1


	//----- nvinfo : EIATTR_EXIT_INSTR_OFFSETS
	.align		4
        /*0038*/ 	.byte	0x04, 0x1c
        /*003a*/ 	.short	(.L_67 - .L_66)


	//   ....[0]....
.L_66:
        /*003c*/ 	.word	0x00000010


	//----- nvinfo : EIATTR_CBANK_PARAM_SIZE
	.align		4
.L_67:
        /*0040*/ 	.byte	0x03, 0x19
        /*0042*/ 	.short	0x000c


	//----- nvinfo : EIATTR_PARAM_CBANK
	.align		4
        /*0044*/ 	.byte	0x04, 0x0a
        /*0046*/ 	.short	(.L_69 - .L_68)
	.align		4
.L_68:
        /*0048*/ 	.word	index@(.nv.constant0._Z22cudaActivation_softmaxPfi)
        /*004c*/ 	.short	0x0380
        /*004e*/ 	.short	0x000c


	//----- nvinfo : EIATTR_SW_WAR
	.align		4
.L_69:
        /*0050*/ 	.byte	0x04, 0x36
        /*0052*/ 	.short	(.L_71 - .L_70)
.L_70:
        /*0054*/ 	.word	0x00000008
.L_71:


//--------------------- .nv.info._Z19cudaActivation_tanhPfiii --------------------------
	.section	.nv.info._Z19cudaActivation_tanhPfiii,"",@"SHT_CUDA_INFO"
	.sectionflags	@""
	.align	4


	//----- nvinfo : EIATTR_CUDA_API_VERSION
	.align		4
        /*0000*/ 	.byte	0x04, 0x37
        /*0002*/ 	.short	(.L_73 - .L_72)
.L_72:
        /*0004*/ 	.word	0x00000082


	//----- nvinfo : EIATTR_KPARAM_INFO
	.align		4
.L_73:
        /*0008*/ 	.byte	0x04, 0x17
        /*000a*/ 	.short	(.L_75 - .L_74)
.L_74:
        /*000c*/ 	.word	0x00000000
        /*0010*/ 	.short	0x0003
        /*0012*/ 	.short	0x0010
        /*0014*/ 	.byte	0x00, 0xf0, 0x11, 0x00


	//----- nvinfo : EIATTR_KPARAM_INFO
	.align		4
.L_75:
        /*0018*/ 	.byte	0x04, 0x17
        /*001a*/ 	.short	(.L_77 - .L_76)
.L_76:
        /*001c*/ 	.word	0x00000000
        /*0020*/ 	.short	0x0002
        /*0022*/ 	.short	0x000c
        /*0024*/ 	.byte	0x00, 0xf0, 0x11, 0x00


	//----- nvinfo : EIATTR_KPARAM_INFO
	.align		4
.L_77:
        /*0028*/ 	.byte	0x04, 0x17
        /*002a*/ 	.short	(.L_79 - .L_78)
.L_78:
        /*002c*/ 	.word	0x00000000
        /*0030*/ 	.short	0x0001
        /*0032*/ 	.short	0x0008
        /*0034*/ 	.byte	0x00, 0xf0, 0x11, 0x00


	//----- nvinfo : EIATTR_KPARAM_INFO
	.align		4
.L_79:
        /*0038*/ 	.byte	0x04, 0x17
        /*003a*/ 	.short	(.L_81 - .L_80)
.L_80:
        /*003c*/ 	.word	0x00000000
        /*0040*/ 	.short	0x0000
        /*0042*/ 	.short	0x0000
        /*0044*/ 	.byte	0x00, 0xf5, 0x21, 0x00


	//----- nvinfo : EIATTR_SPARSE_MMA_MASK
	.align		4
.L_81:
        /*0048*/ 	.byte	0x03, 0x50
        /*004a*/ 	.short	0x0000


	//----- nvinfo : EIATTR_MAXREG_COUNT
	.align		4
        /*004c*/ 	.byte	0x03, 0x1b
        /*004e*/ 	.short	0x00ff


	//----- nvinfo : EIATTR_MERCURY_ISA_VERSION
	.align		4
        /*0050*/ 	.byte	0x03, 0x5f
        /*0052*/ 	.short	0x0101


	//----- nvinfo : EIATTR_VRC_CTA_INIT_COUNT
	.align		4
        /*0054*/ 	.byte	0x02, 0x4a
	.zero		1
	.zero		1


	//----- nvinfo : EIATTR_EXIT_INSTR_OFFSETS
	.align		4
        /*0058*/ 	.byte	0x04, 0x1c
        /*005a*/ 	.short	(.L_83 - .L_82)


	//   ....[0]....
.L_82:
        /*005c*/ 	.word	0x00000080


	//   ....[1]....
        /*0060*/ 	.word	0x000006b0


	//   ....[2]....
        /*0064*/ 	.word	0x000009c0


	//   ....[3]....
        /*0068*/ 	.word	0x00000b40


	//----- nvinfo : EIATTR_CBANK_PARAM_SIZE
	.align		4
.L_83:
        /*006c*/ 	.byte	0x03, 0x19
        /*006e*/ 	.short	0x0014


	//----- nvinfo : EIATTR_PARAM_CBANK
	.align		4
        /*0070*/ 	.byte	0x04, 0x0a
        /*0072*/ 	.short	(.L_85 - .L_84)
	.align		4
.L_84:
        /*0074*/ 	.word	index@(.nv.constant0._Z19cudaActivation_tanhPfiii)
        /*0078*/ 	.short	0x0380
        /*007a*/ 	.short	0x0014


	//----- nvinfo : EIATTR_SW_WAR
	.align		4
.L_85:
        /*007c*/ 	.byte	0x04, 0x36
        /*007e*/ 	.short	(.L_87 - .L_86)
.L_86:
        /*0080*/ 	.word	0x00000008
.L_87:


//--------------------- .nv.info._Z15cudaSubsamplingPfS_iiiiii --------------------------
	.section	.nv.info._Z15cudaSubsamplingPfS_iiiiii,"",@"SHT_CUDA_INFO"
	.sectionflags	@""
	.align	4


	//----- nvinfo : EIATTR_CUDA_API_VERSION
	.align		4
        /*0000*/ 	.byte	0x04, 0x37
        /*0002*/ 	.short	(.L_89 - .L_88)
.L_88:
        /*0004*/ 	.word	0x00000082


	//----- nvinfo : EIATTR_KPARAM_INFO
	.align		4
.L_89:
        /*0008*/ 	.byte	0x04, 0x17
        /*000a*/ 	.short	(.L_91 - .L_90)
.L_90:
        /*000c*/ 	.word	0x00000000
        /*0010*/ 	.short	0x0007
        /*0012*/ 	.short	0x0024
        /*0014*/ 	.byte	0x00, 0xf0, 0x11, 0x00


	//----- nvinfo : EIATTR_KPARAM_INFO
	.align		4
.L_91:
        /*0018*/ 	.byte	0x04, 0x17
        /*001a*/ 	.short	(.L_93 - .L_92)
.L_92:
        /*001c*/ 	.word	0x00000000
        /*0020*/ 	.short	0x0006
        /*0022*/ 	.short	0x0020
        /*0024*/ 	.byte	0x00, 0xf0, 0x11, 0x00


	//----- nvinfo : EIATTR_KPARAM_INFO
	.align		4
.L_93:
        /*0028*/ 	.byte	0x04, 0x17
        /*002a*/ 	.short	(.L_95 - .L_94)
.L_94:
        /*002c*/ 	.word	0x00000000
        /*0030*/ 	.short	0x0005
        /*0032*/ 	.short	0x001c
        /*0034*/ 	.byte	0x00, 0xf0, 0x11, 0x00


	//----- nvinfo : EIATTR_KPARAM_INFO
	.align		4
.L_95:
        /*0038*/ 	.byte	0x04, 0x17
        /*003a*/ 	.short	(.L_97 - .L_96)
.L_96:
        /*003c*/ 	.word	0x00000000
        /*0040*/ 	.short	0x0004
        /*0042*/ 	.short	0x0018
        /*0044*/ 	.byte	0x00, 0xf0, 0x11, 0x00


	//----- nvinfo : EIATTR_KPARAM_INFO
	.align		4
.L_97:
        /*0048*/ 	.byte	0x04, 0x17
        /*004a*/ 	.short	(.L_99 - .L_98)
.L_98:
        /*004c*/ 	.word	0x00000000
        /*0050*/ 	.short	0x0003
        /*0052*/ 	.short	0x0014
        /*0054*/ 	.byte	0x00, 0xf0, 0x11, 0x00


	//----- nvinfo : EIATTR_KPARAM_INFO
	.align		4
.L_99:
        /*0058*/ 	.byte	0x04, 0x17
        /*005a*/ 	.short	(.L_101 - .L_100)
.L_100:
        /*005c*/ 	.word	0x00000000
        /*0060*/ 	.short	0x0002
        /*0062*/ 	.short	0x0010
        /*0064*/ 	.byte	0x00, 0xf0, 0x11, 0x00


	//----- nvinfo : EIATTR_KPARAM_INFO
	.align		4
.L_101:
        /*0068*/ 	.byte	0x04, 0x17
        /*006a*/ 	.short	(.L_103 - .L_102)
.L_102:
        /*006c*/ 	.word	0x00000000
        /*0070*/ 	.short	0x0001
        /*0072*/ 	.short	0x0008
        /*0074*/ 	.byte	0x00, 0xf5, 0x21, 0x00


	//----- nvinfo : EIATTR_KPARAM_INFO
	.align		4
.L_103:
        /*0078*/ 	.byte	0x04, 0x17
        /*007a*/ 	.short	(.L_105 - .L_104)
.L_104:
        /*007c*/ 	.word	0x00000000
        /*0080*/ 	.short	0x0000
        /*0082*/ 	.short	0x0000
        /*0084*/ 	.byte	0x00, 0xf5, 0x21, 0x00


	//----- nvinfo : EIATTR_SPARSE_MMA_MASK
	.align		4
.L_105:
        /*0088*/ 	.byte	0x03, 0x50
        /*008a*/ 	.short	0x0000


	//----- nvinfo : EIATTR_MAXREG_COUNT
	.align		4
        /*008c*/ 	.byte	0x03, 0x1b
        /*008e*/ 	.short	0x00ff


	//----- nvinfo : EIATTR_MERCURY_ISA_VERSION
	.align		4
        /*0090*/ 	.byte	0x03, 0x5f
        /*0092*/ 	.short	0x0101


	//----- nvinfo : EIATTR_VRC_CTA_INIT_COUNT
	.align		4
        /*0094*/ 	.byte	0x02, 0x4a
	.zero		1
	.zero		1


	//----- nvinfo : EIATTR_EXIT_INSTR_OFFSETS
	.align		4
        /*0098*/ 	.byte	0x04, 0x1c
        /*009a*/ 	.short	(.L_107 - .L_106)


	//   ....[0]....
.L_106:
        /*009c*/ 	.word	0x000001c0


	//   ....[1]....
        /*00a0*/ 	.word	0x000002d0


	//   ....[2]....
        /*00a4*/ 	.word	0x000002f0


	//   ....[3]....
        /*00a8*/ 	.word	0x00000d20


	//----- nvinfo : EIATTR_CRS_STACK_SIZE
	.align		4
.L_107:
        /*00ac*/ 	.byte	0x04, 0x1e
        /*00ae*/ 	.short	(.L_109 - .L_108)
.L_108:
        /*00b0*/ 	.word	0x00000000


	//----- nvinfo : EIATTR_CBANK_PARAM_SIZE
	.align		4
.L_109:
        /*00b4*/ 	.byte	0x03, 0x19
        /*00b6*/ 	.short	0x0028


	//----- nvinfo : EIATTR_PARAM_CBANK
	.align		4
        /*00b8*/ 	.byte	0x04, 0x0a
        /*00ba*/ 	.short	(.L_111 - .L_110)
	.align		4
.L_110:
        /*00bc*/ 	.word	index@(.nv.constant0._Z15cudaSubsamplingPfS_iiiiii)
        /*00c0*/ 	.short	0x0380
        /*00c2*/ 	.short	0x0028


	//----- nvinfo : EIATTR_SW_WAR
	.align		4
.L_111:
        /*00c4*/ 	.byte	0x04, 0x36
        /*00c6*/ 	.short	(.L_113 - .L_112)
.L_112:
        /*00c8*/ 	.word	0x00000008
.L_113:


//--------------------- .nv.info._Z10cudaConv2DPfS_S_iiiiii --------------------------
	.section	.nv.info._Z10cudaConv2DPfS_S_iiiiii,"",@"SHT_CUDA_INFO"
	.sectionflags	@""
	.align	4


	//----- nvinfo : EIATTR_CUDA_API_VERSION
	.align		4
        /*0000*/ 	.byte	0x04, 0x37
        /*0002*/ 	.short	(.L_115 - .L_114)
.L_114:
        /*0004*/ 	.word	0x00000082


	//----- nvinfo : EIATTR_KPARAM_INFO
	.align		4
.L_115:
        /*0008*/ 	.byte	0x04, 0x17
        /*000a*/ 	.short	(.L_117 - .L_116)
.L_116:
        /*000c*/ 	.word	0x00000000
        /*0010*/ 	.short	0x0008
        /*0012*/ 	.short	0x002c
        /*0014*/ 	.byte	0x00, 0xf0, 0x11, 0x00


	//----- nvinfo : EIATTR_KPARAM_INFO
	.align		4
.L_117:
        /*0018*/ 	.byte	0x04, 0x17
        /*001a*/ 	.short	(.L_119 - .L_118)
.L_118:
        /*001c*/ 	.word	0x00000000
        /*0020*/ 	.short	0x0007
        /*0022*/ 	.short	0x0028
        /*0024*/ 	.byte	0x00, 0xf0, 0x11, 0x00


	//----- nvinfo : EIATTR_KPARAM_INFO
	.align		4
.L_119:
        /*0028*/ 	.byte	0x04, 0x17
        /*002a*/ 	.short	(.L_121 - .L_120)
.L_120:
        /*002c*/ 	.word	0x00000000
        /*0030*/ 	.short	0x0006
        /*0032*/ 	.short	0x0024
        /*0034*/ 	.byte	0x00, 0xf0, 0x11, 0x00


	//----- nvinfo : EIATTR_KPARAM_INFO
	.align		4
.L_121:
        /*0038*/ 	.byte	0x04, 0x17
        /*003a*/ 	.short	(.L_123 - .L_122)
.L_122:
        /*003c*/ 	.word	0x00000000
        /*0040*/ 	.short	0x0005
        /*0042*/ 	.short	0x0020
        /*0044*/ 	.byte	0x00, 0xf0, 0x11, 0x00


	//----- nvinfo : EIATTR_KPARAM_INFO
	.align		4
.L_123:
        /*0048*/ 	.byte	0x04, 0x17
        /*004a*/ 	.short	(.L_125 - .L_124)
.L_124:
        /*004c*/ 	.word	0x00000000
        /*0050*/ 	.short	0x0004
        /*0052*/ 	.short	0x001c
        /*0054*/ 	.byte	0x00, 0xf0, 0x11, 0x00


	//----- nvinfo : EIATTR_KPARAM_INFO
	.align		4
.L_125:
        /*0058*/ 	.byte	0x04, 0x17
        /*005a*/ 	.short	(.L_127 - .L_126)
.L_126:
        /*005c*/ 	.word	0x00000000
        /*0060*/ 	.short	0x0003
        /*0062*/ 	.short	0x0018
        /*0064*/ 	.byte	0x00, 0xf0, 0x11, 0x00


	//----- nvinfo : EIATTR_KPARAM_INFO
	.align		4
.L_127:
        /*0068*/ 	.byte	0x04, 0x17
        /*006a*/ 	.short	(.L_129 - .L_128)
.L_128:
        /*006c*/ 	.word	0x00000000
        /*0070*/ 	.short	0x0002
        /*0072*/ 	.short	0x0010
        /*0074*/ 	.byte	0x00, 0xf5, 0x21, 0x00


	//----- nvinfo : EIATTR_KPARAM_INFO
	.align		4
.L_129:
        /*0078*/ 	.byte	0x04, 0x17
        /*007a*/ 	.short	(.L_131 - .L_130)
.L_130:
        /*007c*/ 	.word	0x00000000
        /*0080*/ 	.short	0x0001
        /*0082*/ 	.short	0x0008
        /*0084*/ 	.byte	0x00, 0xf5, 0x21, 0x00


	//----- nvinfo : EIATTR_KPARAM_INFO
	.align		4
.L_131:
        /*0088*/ 	.byte	0x04, 0x17
        /*008a*/ 	.short	(.L_133 - .L_132)
.L_132:
        /*008c*/ 	.word	0x00000000
        /*0090*/ 	.short	0x0000
        /*0092*/ 	.short	0x0000
        /*0094*/ 	.byte	0x00, 0xf5, 0x21, 0x00


	//----- nvinfo : EIATTR_SPARSE_MMA_MASK
	.align		4
.L_133:
        /*0098*/ 	.byte	0x03, 0x50
        /*009a*/ 	.short	0x0000


	//----- nvinfo : EIATTR_MAXREG_COUNT
	.align		4
        /*009c*/ 	.byte	0x03, 0x1b
        /*009e*/ 	.short	0x00ff


	//----- nvinfo : EIATTR_MERCURY_ISA_VERSION
	.align		4
        /*00a0*/ 	.byte	0x03, 0x5f
        /*00a2*/ 	.short	0x0101


	//----- nvinfo : EIATTR_VRC_CTA_INIT_COUNT
	.align		4
        /*00a4*/ 	.byte	0x02, 0x4a
	.zero		1
	.zero		1


	//----- nvinfo : EIATTR_EXIT_INSTR_OFFSETS
	.align		4
        /*00a8*/ 	.byte	0x04, 0x1c
        /*00aa*/ 	.short	(.L_135 - .L_134)


	//   ....[0]....
.L_134:
        /*00ac*/ 	.word	0x00000080


	//   ....[1]....
        /*00b0*/ 	.word	0x00000bb0


	//   ....[2]....
        /*00b4*/ 	.word	0x00000e80


	//   ....[3]....
        /*00b8*/ 	.word	0x00000ff0


	//   ....[4]....
        /*00bc*/ 	.word	0x000010e0


	//   ....[5]....
        /*00c0*/ 	.word	0x00001140


	//----- nvinfo : EIATTR_CBANK_PARAM_SIZE
	.align		4
.L_135:
        /*00c4*/ 	.byte	0x03, 0x19
        /*00c6*/ 	.short	0x0030


	//----- nvinfo : EIATTR_PARAM_CBANK
	.align		4
        /*00c8*/ 	.byte	0x04, 0x0a
        /*00ca*/ 	.short	(.L_137 - .L_136)
	.align		4
.L_136:
        /*00cc*/ 	.word	index@(.nv.constant0._Z10cudaConv2DPfS_S_iiiiii)
        /*00d0*/ 	.short	0x0380
        /*00d2*/ 	.short	0x0030


	//----- nvinfo : EIATTR_SW_WAR
	.align		4
.L_137:
        /*00d4*/ 	.byte	0x04, 0x36
        /*00d6*/ 	.short	(.L_139 - .L_138)
.L_138:
        /*00d8*/ 	.word	0x00000008
.L_139:


//--------------------- .nv.callgraph             --------------------------
	.section	.nv.callgraph,"",@"SHT_CUDA_CALLGRAPH"
	.align	4
	.sectionentsize	8
	.align		4
        /*0000*/ 	.word	0x00000000
	.align		4
        /*0004*/ 	.word	0xffffffff
	.align		4
        /*0008*/ 	.word	index@(_Z9cudaDensePfS_S_S_iii)
	.align		4
        /*000c*/ 	.word	index@(malloc)
	.align		4
        /*0010*/ 	.word	0x00000000
	.align		4
        /*0014*/ 	.word	0xfffffffe
	.align		4
        /*0018*/ 	.word	0x00000000
	.align		4
        /*001c*/ 	.word	0xfffffffd
	.align		4
        /*0020*/ 	.word	0x00000000
	.align		4
        /*0024*/ 	.word	0xfffffffc


//--------------------- .nv.constant4             --------------------------
	.section	.nv.constant4,"a",@progbits
	.align	8
	.align		8
.nv.constant4:
        /*0000*/ 	.dword	malloc


//--------------------- .text._Z9cudaDensePfS_S_S_iii --------------------------
	.section	.text._Z9cudaDensePfS_S_S_iii,"ax",@progbits
	.align	128
        .global         _Z9cudaDensePfS_S_S_iii
        .type           _Z9cudaDensePfS_S_S_iii,@function
        .size           _Z9cudaDensePfS_S_S_iii,(.L_x_47 - _Z9cudaDensePfS_S_S_iii)
        .other          _Z9cudaDensePfS_S_S_iii,@"STO_CUDA_ENTRY STV_DEFAULT"
_Z9cudaDensePfS_S_S_iii:
.text._Z9cudaDensePfS_S_S_iii:
[----:B------:R-:W0:Y:S01]  /*0000*/  LDC R1, c[0x0][0x37c] ;  /* 0x0000df00ff017b82 */ /* 0x000e220000000800 */
[----:B------:R-:W1:Y:S01]  /*0010*/  LDCU UR4, c[0x0][0x3a8] ;  /* 0x00007500ff0477ac */ /* 0x000e620008000800 */
[----:B------:R-:W-:Y:S01]  /*0020*/  MOV R0, 0x0 ;  /* 0x0000000000007802 */ /* 0x000fe20000000f00 */
[----:B------:R-:W1:Y:S05]  /*0030*/  LDCU UR5, c[0x0][0x3a0] ;  /* 0x00007400ff0577ac */ /* 0x000e6a0008000800 */
[----:B------:R2:W3:Y:S01]  /*0040*/  LDC.64 R2, c[0x4][R0] ;  /* 0x0100000000027b82 */ /* 0x0004e20000000a00 */
[----:B-1----:R-:W-:-:S04]  /*0050*/  UIMAD UR4, UR4, UR5, URZ ;  /* 0x00000005040472a4 */ /* 0x002fc8000f8e02ff */
[----:B------:R-:W-:-:S06]  /*0060*/  UIMAD.WIDE UR4, UR4, 0x4, URZ ;  /* 0x00000004040478a5 */ /* 0x000fcc000f8e02ff */
[----:B------:R-:W-:Y:S02]  /*0070*/  IMAD.U32 R7, RZ, RZ, UR5 ;  /* 0x00000005ff077e24 */ /* 0x000fe4000f8e00ff */
[----:B------:R-:W-:Y:S02]  /*0080*/  IMAD.U32 R5, RZ, RZ, UR5 ;  /* 0x00000005ff057e24 */ /* 0x000fe4000f8e00ff */
[----:B------:R-:W-:Y:S02]  /*0090*/  IMAD.U32 R4, RZ, RZ, UR4 ;  /* 0x00000004ff047e24 */ /* 0x000fe4000f8e00ff */
[----:B------:R-:W-:Y:S02]  /*00a0*/  IMAD.U32 R6, RZ, RZ, UR4 ;  /* 0x00000004ff067e24 */ /* 0x000fe4000f8e00ff */
[----:B--2---:R-:W-:-:S07]  /*00b0*/  IMAD.MOV.U32 R5, RZ, RZ, R7 ;  /* 0x000000ffff057224 */ /* 0x004fce00078e0007 */
[----:B------:R-:W-:-:S07]  /*00c0*/  LEPC R20, `(.L_x_0) ;  /* 0x000000001014794e */ /* 0x000fce0000000000 */
[----:B0--3--:R-:W-:Y:S05]  /*00d0*/  CALL.ABS.NOINC R2 ;  /* 0x0000000002007343 */ /* 0x009fea0003c00000 */
.L_x_0:
[----:B------:R-:W0:Y:S01]  /*00e0*/  LDC R0, c[0x0][0x3a4] ;  /* 0x0000e900ff007b82 */ /* 0x000e220000000800 */
[----:B------:R-:W1:Y:S01]  /*00f0*/  S2R R3, SR_TID.X ;  /* 0x0000000000037919 */ /* 0x000e620000002100 */
[----:B------:R-:W-:Y:S01]  /*0100*/  IMAD.MOV.U32 R6, RZ, RZ, RZ ;  /* 0x000000ffff067224 */ /* 0x000fe200078e00ff */
[----:B------:R-:W2:Y:S05]  /*0110*/  S2R R2, SR_TID.Y ;  /* 0x0000000000027919 */ /* 0x000eaa0000002200 */
[----:B------:R-:W3:Y:S01]  /*0120*/  LDC.64 R8, c[0x0][0x358] ;  /* 0x0000d600ff087b82 */ /* 0x000ee20000000a00 */
[----:B0-----:R-:W-:-:S13]  /*0130*/  ISETP.GE.AND P0, PT, R0, 0x1, PT ;  /* 0x000000010000780c */ /* 0x001fda0003f06270 */
[----:B-123--:R-:W-:Y:S05]  /*0140*/  @!P0 BRA `(.L_x_1) ;  /* 0x0000000800a08947 */ /* 0x00efea0003800000 */
[C---:B------:R-:W-:Y:S01]  /*0150*/  ISETP.GE.U32.AND P1, PT, R0.reuse, 0x8, PT ;  /* 0x000000080000780c */ /* 0x040fe20003f26070 */
[----:B------:R-:W-:Y:S01]  /*0160*/  IMAD R11, R3, R0, RZ ;  /* 0x00000000030b7224 */ /* 0x000fe200078e02ff */
[----:B------:R-:W-:Y:S01]  /*0170*/  LOP3.LUT R10, R0, 0x7, RZ, 0xc0, !PT ;  /* 0x00000007000a7812 */ /* 0x000fe200078ec0ff */
[----:B------:R-:W-:Y:S02]  /*0180*/  IMAD.MOV.U32 R6, RZ, RZ, RZ ;  /* 0x000000ffff067224 */ /* 0x000fe400078e00ff */
[----:B------:R-:W-:Y:S01]  /*0190*/  IMAD.MOV.U32 R12, RZ, RZ, RZ ;  /* 0x000000ffff0c7224 */ /* 0x000fe200078e00ff */
[----:B------:R-:W-:-:S07]  /*01a0*/  ISETP.NE.AND P0, PT, R10, RZ, PT ;  /* 0x000000ff0a00720c */ /* 0x000fce0003f05270 */
[----:B------:R-:W-:Y:S06]  /*01b0*/  @!P1 BRA `(.L_x_2) ;  /* 0x0000000400089947 */ /* 0x000fec0003800000 */
[----:B------:R-:W0:Y:S01]  /*01c0*/  LDC.64 R6, c[0x0][0x380] ;  /* 0x0000e000ff067b82 */ /* 0x000e220000000a00 */
[----:B------:R-:W-:Y:S01]  /*01d0*/  LOP3.LUT R12, R0, 0x7ffffff8, RZ, 0xc0, !PT ;  /* 0x7ffffff8000c7812 */ /* 0x000fe200078ec0ff */
[----:B------:R-:W-:Y:S01]  /*01e0*/  BSSY.RECONVERGENT B0, `(.L_x_2) ;  /* 0x000003f000007945 */ /* 0x000fe20003800200 */
[----:B------:R-:W-:Y:S02]  /*01f0*/  IMAD.MOV.U32 R13, RZ, RZ, R2 ;  /* 0x000000ffff0d7224 */ /* 0x000fe400078e0002 */
[----:B0-----:R-:W-:-:S03]  /*0200*/  IMAD.WIDE.U32 R6, R11, 0x4, R6 ;  /* 0x000000040b067825 */ /* 0x001fc600078e0006 */
[----:B------:R-:W-:Y:S01]  /*0210*/  IADD3 R15, P1, PT, R6, 0x10, RZ ;  /* 0x00000010060f7810 */ /* 0x000fe20007f3e0ff */
[----:B------:R-:W-:-:S04]  /*0220*/  IMAD.MOV.U32 R6, RZ, RZ, RZ ;  /* 0x000000ffff067224 */ /* 0x000fc800078e00ff */
[----:B------:R-:W-:Y:S02]  /*0230*/  IMAD.X R20, RZ, RZ, R7, P1 ;  /* 0x000000ffff147224 */ /* 0x000fe400008e0607 */
[----:B------:R-:W-:-:S07]  /*0240*/  IMAD.MOV R7, RZ, RZ, -R12 ;  /* 0x000000ffff077224 */ /* 0x000fce00078e0a0c */
.L_x_3:
[----:B------:R-:W0:Y:S01]  /*0250*/  LDC.64 R18, c[0x0][0x390] ;  /* 0x0000e400ff127b82 */ /* 0x000e220000000a00 */
[C---:B------:R-:W-:Y:S01]  /*0260*/  R2UR UR4, R8.reuse ;  /* 0x00000000080472ca */ /* 0x040fe200000e0000 */
[----:B------:R-:W-:Y:S01]  /*0270*/  IMAD.MOV.U32 R16, RZ, RZ, R15 ;  /* 0x000000ffff107224 */ /* 0x000fe200078e000f */
[C---:B------:R-:W-:Y:S01]  /*0280*/  R2UR UR5, R9.reuse ;  /* 0x00000000090572ca */ /* 0x040fe200000e0000 */
[----:B------:R-:W-:Y:S01]  /*0290*/  IMAD.MOV.U32 R17, RZ, RZ, R20 ;  /* 0x000000ffff117224 */ /* 0x000fe200078e0014 */
[C---:B------:R-:W-:Y:S02]  /*02a0*/  R2UR UR6, R8.reuse ;  /* 0x00000000080672ca */ /* 0x040fe400000e0000 */
[C---:B------:R-:W-:Y:S01]  /*02b0*/  R2UR UR7, R9.reuse ;  /* 0x00000000090772ca */ /* 0x040fe200000e0000 */
[----:B------:R-:W1:Y:S01]  /*02c0*/  LDC R14, c[0x0][0x3a8] ;  /* 0x0000ea00ff0e7b82 */ /* 0x000e620000000800 */
[----:B------:R-:W-:Y:S02]  /*02d0*/  R2UR UR8, R8 ;  /* 0x00000000080872ca */ /* 0x000fe400000e0000 */
[----:B------:R-:W-:-:S02]  /*02e0*/  R2UR UR9, R9 ;  /* 0x00000000090972ca */ /* 0x000fc400000e0000 */
[----:B------:R-:W-:Y:S02]  /*02f0*/  R2UR UR10, R8 ;  /* 0x00000000080a72ca */ /* 0x000fe400000e0000 */
[----:B------:R-:W-:Y:S01]  /*0300*/  R2UR UR11, R9 ;  /* 0x00000000090b72ca */ /* 0x000fe200000e0000 */
[----:B------:R-:W2:Y:S04]  /*0310*/  LDG.E R25, desc[UR4][R16.64+-0x10] ;  /* 0xfffff00410197981 */ /* 0x000ea8000c1e1900 */
[----:B------:R-:W3:Y:S01]  /*0320*/  LDG.E R27, desc[UR4][R16.64+-0x8] ;  /* 0xfffff804101b7981 */ /* 0x000ee2000c1e1900 */
[----:B0-----:R-:W-:-:S03]  /*0330*/  IMAD.WIDE R18, R13, 0x4, R18 ;  /* 0x000000040d127825 */ /* 0x001fc600078e0212 */
[----:B------:R-:W4:Y:S04]  /*0340*/  LDG.E R26, desc[UR8][R16.64+-0xc] ;  /* 0xfffff408101a7981 */ /* 0x000f28000c1e1900 */
[----:B------:R0:W2:Y:S01]  /*0350*/  LDG.E R24, desc[UR6][R18.64] ;  /* 0x0000000612187981 */ /* 0x0000a2000c1e1900 */
[----:B-1----:R-:W-:-:S05]  /*0360*/  IMAD.WIDE R20, R14, 0x4, R18 ;  /* 0x000000040e147825 */ /* 0x002fca00078e0212 */
[----:B------:R1:W4:Y:S01]  /*0370*/  LDG.E R15, desc[UR10][R20.64] ;  /* 0x0000000a140f7981 */ /* 0x000322000c1e1900 */
[----:B------:R-:W-:-:S05]  /*0380*/  IMAD.WIDE R22, R14, 0x4, R20 ;  /* 0x000000040e167825 */ /* 0x000fca00078e0214 */
[----:B------:R4:W3:Y:S01]  /*0390*/  LDG.E R28, desc[UR6][R22.64] ;  /* 0x00000006161c7981 */ /* 0x0008e2000c1e1900 */
[----:B0-----:R-:W-:Y:S01]  /*03a0*/  IMAD.WIDE R18, R14, 0x4, R22 ;  /* 0x000000040e127825 */ /* 0x001fe200078e0216 */
[C---:B------:R-:W-:Y:S02]  /*03b0*/  R2UR UR14, R8.reuse ;  /* 0x00000000080e72ca */ /* 0x040fe400000e0000 */
[C---:B------:R-:W-:Y:S02]  /*03c0*/  R2UR UR15, R9.reuse ;  /* 0x00000000090f72ca */ /* 0x040fe400000e0000 */
[C---:B------:R-:W-:Y:S02]  /*03d0*/  R2UR UR12, R8.reuse ;  /* 0x00000000080c72ca */ /* 0x040fe400000e0000 */
[----:B------:R-:W-:Y:S02]  /*03e0*/  R2UR UR13, R9 ;  /* 0x00000000090d72ca */ /* 0x000fe400000e0000 */
[----:B------:R-:W-:-:S02]  /*03f0*/  R2UR UR16, R8 ;  /* 0x00000000081072ca */ /* 0x000fc400000e0000 */
[----:B------:R-:W-:Y:S01]  /*0400*/  R2UR UR17, R9 ;  /* 0x00000000091172ca */ /* 0x000fe200000e0000 */
[----:B--2---:R-:W-:Y:S01]  /*0410*/  FFMA R29, R25, R24, R6 ;  /* 0x00000018191d7223 */ /* 0x004fe20000000006 */
[C---:B------:R-:W-:Y:S01]  /*0420*/  IMAD.WIDE R24, R14.reuse, 0x4, R18 ;  /* 0x000000040e187825 */ /* 0x040fe200078e0212 */
[----:B------:R0:W2:Y:S03]  /*0430*/  LDG.E R6, desc[UR6][R18.64] ;  /* 0x0000000612067981 */ /* 0x0000a6000c1e1900 */
[----:B-1----:R-:W-:-:S04]  /*0440*/  IMAD.WIDE R20, R14, 0x4, R24 ;  /* 0x000000040e147825 */ /* 0x002fc800078e0218 */
[----:B----4-:R-:W-:Y:S02]  /*0450*/  FFMA R22, R26, R15, R29 ;  /* 0x0000000f1a167223 */ /* 0x010fe4000000001d */
[----:B------:R-:W2:Y:S01]  /*0460*/  LDG.E R29, desc[UR4][R16.64+-0x4] ;  /* 0xfffffc04101d7981 */ /* 0x000ea2000c1e1900 */
[----:B0-----:R-:W-:-:S04]  /*0470*/  IMAD.WIDE R18, R14, 0x4, R20 ;  /* 0x000000040e127825 */ /* 0x001fc800078e0214 */
[----:B---3--:R-:W-:Y:S01]  /*0480*/  FFMA R28, R27, R28, R22 ;  /* 0x0000001c1b1c7223 */ /* 0x008fe20000000016 */
[----:B------:R-:W3:Y:S04]  /*0490*/  LDG.E R15, desc[UR8][R24.64] ;  /* 0x00000008180f7981 */ /* 0x000ee8000c1e1900 */
[----:B------:R-:W3:Y:S01]  /*04a0*/  LDG.E R27, desc[UR6][R16.64] ;  /* 0x00000006101b7981 */ /* 0x000ee2000c1e1900 */
[----:B------:R-:W-:-:S03]  /*04b0*/  IMAD.WIDE R22, R14, 0x4, R18 ;  /* 0x000000040e167825 */ /* 0x000fc600078e0212 */
[----:B------:R-:W4:Y:S04]  /*04c0*/  LDG.E R26, desc[UR10][R20.64] ;  /* 0x0000000a141a7981 */ /* 0x000f28000c1e1900 */
[----:B------:R-:W4:Y:S04]  /*04d0*/  LDG.E R25, desc[UR8][R16.64+0x4] ;  /* 0x0000040810197981 */ /* 0x000f28000c1e1900 */
[----:B------:R-:W5:Y:S04]  /*04e0*/  LDG.E R24, desc[UR14][R18.64] ;  /* 0x0000000e12187981 */ /* 0x000f68000c1e1900 */
[----:B------:R-:W5:Y:S04]  /*04f0*/  LDG.E R23, desc[UR16][R22.64] ;  /* 0x0000001016177981 */ /* 0x000f68000c1e1900 */
[----:B------:R-:W5:Y:S04]  /*0500*/  LDG.E R19, desc[UR12][R16.64+0x8] ;  /* 0x0000080c10137981 */ /* 0x000f68000c1e1900 */
[----:B------:R-:W5:Y:S01]  /*0510*/  LDG.E R18, desc[UR4][R16.64+0xc] ;  /* 0x00000c0410127981 */ /* 0x000f62000c1e1900 */
[----:B------:R-:W-:-:S05]  /*0520*/  VIADD R7, R7, 0x8 ;  /* 0x0000000807077836 */ /* 0x000fca0000000000 */
[----:B------:R-:W-:Y:S01]  /*0530*/  ISETP.NE.AND P1, PT, R7, RZ, PT ;  /* 0x000000ff0700720c */ /* 0x000fe20003f25270 */
[----:B------:R-:W-:Y:S02]  /*0540*/  IMAD R13, R14, 0x8, R13 ;  /* 0x000000080e0d7824 */ /* 0x000fe400078e020d */
[----:B--2---:R-:W-:-:S04]  /*0550*/  FFMA R6, R29, R6, R28 ;  /* 0x000000061d067223 */ /* 0x004fc8000000001c */
[----:B---3--:R-:W-:Y:S01]  /*0560*/  FFMA R6, R27, R15, R6 ;  /* 0x0000000f1b067223 */ /* 0x008fe20000000006 */
[----:B------:R-:W-:-:S03]  /*0570*/  IADD3 R15, P2, PT, R16, 0x20, RZ ;  /* 0x00000020100f7810 */ /* 0x000fc60007f5e0ff */
[----:B----4-:R-:W-:Y:S02]  /*0580*/  FFMA R6, R25, R26, R6 ;  /* 0x0000001a19067223 */ /* 0x010fe40000000006 */
[----:B------:R-:W-:Y:S02]  /*0590*/  IMAD.X R20, RZ, RZ, R17, P2 ;  /* 0x000000ffff147224 */ /* 0x000fe400010e0611 */
[----:B-----5:R-:W-:-:S04]  /*05a0*/  FFMA R19, R19, R24, R6 ;  /* 0x0000001813137223 */ /* 0x020fc80000000006 */
[----:B------:R-:W-:Y:S01]  /*05b0*/  FFMA R6, R18, R23, R19 ;  /* 0x0000001712067223 */ /* 0x000fe20000000013 */
[----:B------:R-:W-:Y:S06]  /*05c0*/  @P1 BRA `(.L_x_3) ;  /* 0xfffffffc00201947 */ /* 0x000fec000383ffff */
[----:B------:R-:W-:Y:S05]  /*05d0*/  BSYNC.RECONVERGENT B0 ;  /* 0x0000000000007941 */ /* 0x000fea0003800200 */
.L_x_2:
[----:B------:R-:W-:Y:S05]  /*05e0*/  @!P0 BRA `(.L_x_1) ;  /* 0x0000000400788947 */ /* 0x000fea0003800000 */
[----:B------:R-:W-:Y:S02]  /*05f0*/  ISETP.GE.U32.AND P1, PT, R10, 0x4, PT ;  /* 0x000000040a00780c */ /* 0x000fe40003f26070 */
[----:B------:R-:W-:-:S04]  /*0600*/  LOP3.LUT R13, R0, 0x3, RZ, 0xc0, !PT ;  /* 0x00000003000d7812 */ /* 0x000fc800078ec0ff */
[----:B------:R-:W-:-:S07]  /*0610*/  ISETP.NE.AND P0, PT, R13, RZ, PT ;  /* 0x000000ff0d00720c */ /* 0x000fce0003f05270 */
[----:B------:R-:W-:Y:S06]  /*0620*/  @!P1 BRA `(.L_x_4) ;  /* 0x0000000000a89947 */ /* 0x000fec0003800000 */
[----:B------:R-:W0:Y:S01]  /*0630*/  LDC R7, c[0x0][0x3a8] ;  /* 0x0000ea00ff077b82 */ /* 0x000e220000000800 */
[----:B------:R-:W1:Y:S01]  /*0640*/  LDCU.64 UR4, c[0x0][0x380] ;  /* 0x00007000ff0477ac */ /* 0x000e620008000a00 */
[C---:B------:R-:W-:Y:S01]  /*0650*/  R2UR UR6, R8.reuse ;  /* 0x00000000080672ca */ /* 0x040fe200000e0000 */
[----:B------:R-:W-:Y:S01]  /*0660*/  IMAD.IADD R15, R11, 0x1, R12 ;  /* 0x000000010b0f7824 */ /* 0x000fe200078e020c */
[C---:B------:R-:W-:Y:S02]  /*0670*/  R2UR UR7, R9.reuse ;  /* 0x00000000090772ca */ /* 0x040fe400000e0000 */
[----:B------:R-:W-:Y:S02]  /*0680*/  R2UR UR8, R8 ;  /* 0x00000000080872ca */ /* 0x000fe400000e0000 */
[----:B------:R-:W2:Y:S01]  /*0690*/  LDC.64 R20, c[0x0][0x390] ;  /* 0x0000e400ff147b82 */ /* 0x000ea20000000a00 */
[----:B------:R-:W-:Y:S02]  /*06a0*/  R2UR UR9, R9 ;  /* 0x00000000090972ca */ /* 0x000fe400000e0000 */
[----:B------:R-:W-:-:S02]  /*06b0*/  IADD3 R10, P1, PT, R11, R12, RZ ;  /* 0x0000000c0b0a7210 */ /* 0x000fc40007f3e0ff */
[C---:B------:R-:W-:Y:S02]  /*06c0*/  R2UR UR12, R8.reuse ;  /* 0x00000000080c72ca */ /* 0x040fe400000e0000 */
[C---:B------:R-:W-:Y:S01]  /*06d0*/  R2UR UR13, R9.reuse ;  /* 0x00000000090d72ca */ /* 0x040fe200000e0000 */
[----:B------:R-:W3:Y:S01]  /*06e0*/  LDC.64 R18, c[0x0][0x380] ;  /* 0x0000e000ff127b82 */ /* 0x000ee20000000a00 */
[C---:B------:R-:W-:Y:S02]  /*06f0*/  R2UR UR10, R8.reuse ;  /* 0x00000000080a72ca */ /* 0x040fe400000e0000 */
[C---:B------:R-:W-:Y:S02]  /*0700*/  R2UR UR11, R9.reuse ;  /* 0x00000000090b72ca */ /* 0x040fe400000e0000 */
[----:B------:R-:W-:Y:S02]  /*0710*/  R2UR UR16, R8 ;  /* 0x00000000081072ca */ /* 0x000fe400000e0000 */
[----:B------:R-:W-:Y:S01]  /*0720*/  R2UR UR17, R9 ;  /* 0x00000000091172ca */ /* 0x000fe200000e0000 */
[----:B0-----:R-:W-:Y:S01]  /*0730*/  IMAD R17, R12, R7, R2 ;  /* 0x000000070c117224 */ /* 0x001fe200078e0202 */
[----:B------:R-:W-:-:S02]  /*0740*/  R2UR UR14, R8 ;  /* 0x00000000080e72ca */ /* 0x000fc400000e0000 */
[----:B------:R-:W-:Y:S01]  /*0750*/  R2UR UR15, R9 ;  /* 0x00000000090f72ca */ /* 0x000fe200000e0000 */
[----:B--2---:R-:W-:-:S04]  /*0760*/  IMAD.WIDE R20, R17, 0x4, R20 ;  /* 0x0000000411147825 */ /* 0x004fc800078e0214 */
[----:B------:R-:W-:Y:S02]  /*0770*/  IMAD.WIDE R16, R7, 0x4, R20 ;  /* 0x0000000407107825 */ /* 0x000fe400078e0214 */
[----:B------:R-:W2:Y:S02]  /*0780*/  LDG.E R20, desc[UR8][R20.64] ;  /* 0x0000000814147981 */ /* 0x000ea4000c1e1900 */
[----:B---3--:R-:W-:-:S04]  /*0790*/  IMAD.WIDE.U32 R18, R15, 0x4, R18 ;  /* 0x000000040f127825 */ /* 0x008fc800078e0012 */
[----:B------:R-:W-:Y:S01]  /*07a0*/  IMAD.X R15, RZ, RZ, RZ, P1 ;  /* 0x000000ffff0f7224 */ /* 0x000fe200008e06ff */
[----:B-1----:R-:W-:Y:S01]  /*07b0*/  LEA R14, P1, R10, UR4, 0x2 ;  /* 0x000000040a0e7c11 */ /* 0x002fe2000f8210ff */
[----:B------:R-:W2:Y:S01]  /*07c0*/  LDG.E R19, desc[UR6][R18.64] ;  /* 0x0000000612137981 */ /* 0x000ea2000c1e1900 */
[----:B------:R-:W-:Y:S02]  /*07d0*/  R2UR UR4, R8 ;  /* 0x00000000080472ca */ /* 0x000fe400000e0000 */
[----:B------:R-:W-:Y:S01]  /*07e0*/  LEA.HI.X R15, R10, UR5, R15, 0x2, P1 ;  /* 0x000000050a0f7c11 */ /* 0x000fe200088f140f */
[----:B------:R-:W-:Y:S01]  /*07f0*/  IMAD.WIDE R22, R7, 0x4, R16 ;  /* 0x0000000407167825 */ /* 0x000fe200078e0210 */
[----:B------:R-:W-:Y:S01]  /*0800*/  R2UR UR5, R9 ;  /* 0x00000000090572ca */ /* 0x000fe200000e0000 */
[----:B------:R-:W3:Y:S04]  /*0810*/  LDG.E R16, desc[UR12][R16.64] ;  /* 0x0000000c10107981 */ /* 0x000ee8000c1e1900 */
[----:B------:R-:W3:Y:S01]  /*0820*/  LDG.E R10, desc[UR10][R14.64+0x4] ;  /* 0x0000040a0e0a7981 */ /* 0x000ee2000c1e1900 */
[----:B------:R-:W-:-:S03]  /*0830*/  IMAD.WIDE R24, R7, 0x4, R22 ;  /* 0x0000000407187825 */ /* 0x000fc600078e0216 */
[----:B------:R-:W4:Y:S04]  /*0840*/  LDG.E R26, desc[UR16][R22.64] ;  /* 0x00000010161a7981 */ /* 0x000f28000c1e1900 */
[----:B------:R-:W4:Y:S04]  /*0850*/  LDG.E R7, desc[UR14][R14.64+0x8] ;  /* 0x0000080e0e077981 */ /* 0x000f28000c1e1900 */
[----:B------:R-:W5:Y:S04]  /*0860*/  LDG.E R28, desc[UR4][R14.64+0xc] ;  /* 0x00000c040e1c7981 */ /* 0x000f68000c1e1900 */
[----:B------:R-:W5:Y:S01]  /*0870*/  LDG.E R24, desc[UR6][R24.64] ;  /* 0x0000000618187981 */ /* 0x000f62000c1e1900 */
[----:B------:R-:W-:-:S02]  /*0880*/  VIADD R12, R12, 0x4 ;  /* 0x000000040c0c7836 */ /* 0x000fc40000000000 */
[----:B--2---:R-:W-:-:S04]  /*0890*/  FFMA R19, R19, R20, R6 ;  /* 0x0000001413137223 */ /* 0x004fc80000000006 */
[----:B---3--:R-:W-:-:S04]  /*08a0*/  FFMA R10, R10, R16, R19 ;  /* 0x000000100a0a7223 */ /* 0x008fc80000000013 */
[----:B----4-:R-:W-:-:S04]  /*08b0*/  FFMA R7, R7, R26, R10 ;  /* 0x0000001a07077223 */ /* 0x010fc8000000000a */
[----:B-----5:R-:W-:-:S07]  /*08c0*/  FFMA R6, R28, R24, R7 ;  /* 0x000000181c067223 */ /* 0x020fce0000000007 */
.L_x_4:
[----:B------:R-:W-:Y:S05]  /*08d0*/  @!P0 BRA `(.L_x_1) ;  /* 0x0000000000bc8947 */ /* 0x000fea0003800000 */
[----:B------:R-:W-:Y:S02]  /*08e0*/  ISETP.NE.AND P1, PT, R13, 0x1, PT ;  /* 0x000000010d00780c */ /* 0x000fe40003f25270 */
[----:B------:R-:W-:-:S04]  /*08f0*/  LOP3.LUT R0, R0, 0x1, RZ, 0xc0, !PT ;  /* 0x0000000100007812 */ /* 0x000fc800078ec0ff */
[----:B------:R-:W-:-:S07]  /*0900*/  ISETP.NE.U32.AND P0, PT, R0, 0x1, PT ;  /* 0x000000010000780c */ /* 0x000fce0003f05070 */
        /* <DEDUP_REMOVED lines=13> */
[----:B------:R-:W-:Y:S02]  /*09e0*/  R2UR UR12, R8 ;  /* 0x00000000080c72ca */ /* 0x000fe400000e0000 */
[----:B------:R-:W-:Y:S01]  /*09f0*/  R2UR UR13, R9 ;  /* 0x00000000090d72ca */ /* 0x000fe200000e0000 */
[----:B0-----:R-:W-:Y:S02]  /*0a00*/  IMAD R13, R12, R21, R2 ;  /* 0x000000150c0d7224 */ /* 0x001fe400078e0202 */
[----:B--2---:R-:W-:-:S04]  /*0a10*/  IMAD.WIDE.U32 R18, R7, 0x4, R18 ;  /* 0x0000000407127825 */ /* 0x004fc800078e0012 */
[----:B------:R-:W-:Y:S01]  /*0a20*/  IMAD.X R7, RZ, RZ, RZ, P1 ;  /* 0x000000ffff077224 */ /* 0x000fe200008e06ff */
[C---:B-1----:R-:W-:Y:S01]  /*0a30*/  LEA R14, P1, R0.reuse, UR4, 0x2 ;  /* 0x00000004000e7c11 */ /* 0x042fe2000f8210ff */
[----:B------:R-:W2:Y:S01]  /*0a40*/  LDG.E R19, desc[UR6][R18.64] ;  /* 0x0000000612137981 */ /* 0x000ea2000c1e1900 */
[----:B---3--:R-:W-:Y:S02]  /*0a50*/  IMAD.WIDE R16, R13, 0x4, R16 ;  /* 0x000000040d107825 */ /* 0x008fe400078e0210 */
[----:B------:R-:W-:Y:S02]  /*0a60*/  LEA.HI.X R15, R0, UR5, R7, 0x2, P1 ;  /* 0x00000005000f7c11 */ /* 0x000fe400088f1407 */
[----:B------:R-:W-:-:S04]  /*0a70*/  IMAD.WIDE R20, R21, 0x4, R16 ;  /* 0x0000000415147825 */ /* 0x000fc800078e0210 */
[----:B------:R-:W3:Y:S04]  /*0a80*/  LDG.E R15, desc[UR10][R14.64+0x4] ;  /* 0x0000040a0e0f7981 */ /* 0x000ee8000c1e1900 */
[----:B------:R-:W2:Y:S04]  /*0a90*/  LDG.E R16, desc[UR8][R16.64] ;  /* 0x0000000810107981 */ /* 0x000ea8000c1e1900 */
[----:B------:R-:W3:Y:S01]  /*0aa0*/  LDG.E R20, desc[UR12][R20.64] ;  /* 0x0000000c14147981 */ /* 0x000ee2000c1e1900 */
[----:B------:R-:W-:Y:S02]  /*0ab0*/  VIADD R12, R12, 0x2 ;  /* 0x000000020c0c7836 */ /* 0x000fe40000000000 */
[----:B--2---:R-:W-:-:S04]  /*0ac0*/  FFMA R6, R19, R16, R6 ;  /* 0x0000001013067223 */ /* 0x004fc80000000006 */
[----:B---3--:R-:W-:-:S07]  /*0ad0*/  FFMA R6, R15, R20, R6 ;  /* 0x000000140f067223 */ /* 0x008fce0000000006 */
.L_x_5:
[----:B------:R-:W-:Y:S05]  /*0ae0*/  @P0 BRA `(.L_x_1) ;  /* 0x0000000000380947 */ /* 0x000fea0003800000 */
[----:B------:R-:W0:Y:S01]  /*0af0*/  LDC.64 R14, c[0x0][0x380] ;  /* 0x0000e000ff0e7b82 */ /* 0x000e220000000a00 */
[----:B------:R-:W1:Y:S01]  /*0b00*/  LDCU UR4, c[0x0][0x3a8] ;  /* 0x00007500ff0477ac */ /* 0x000e620008000800 */
[C---:B------:R-:W-:Y:S01]  /*0b10*/  R2UR UR6, R8.reuse ;  /* 0x00000000080672ca */ /* 0x040fe200000e0000 */
[----:B------:R-:W-:Y:S01]  /*0b20*/  IMAD.IADD R11, R11, 0x1, R12 ;  /* 0x000000010b0b7824 */ /* 0x000fe200078e020c */
[C---:B------:R-:W-:Y:S02]  /*0b30*/  R2UR UR7, R9.reuse ;  /* 0x00000000090772ca */ /* 0x040fe400000e0000 */
[----:B------:R-:W-:Y:S02]  /*0b40*/  R2UR UR8, R8 ;  /* 0x00000000080872ca */ /* 0x000fe400000e0000 */
[----:B------:R-:W2:Y:S01]  /*0b50*/  LDC.64 R16, c[0x0][0x390] ;  /* 0x0000e400ff107b82 */ /* 0x000ea20000000a00 */
[----:B------:R-:W-:Y:S01]  /*0b60*/  R2UR UR9, R9 ;  /* 0x00000000090972ca */ /* 0x000fe200000e0000 */
[----:B-1----:R-:W-:-:S02]  /*0b70*/  IMAD R13, R12, UR4, R2 ;  /* 0x000000040c0d7c24 */ /* 0x002fc4000f8e0202 */
[----:B0-----:R-:W-:-:S06]  /*0b80*/  IMAD.WIDE.U32 R10, R11, 0x4, R14 ;  /* 0x000000040b0a7825 */ /* 0x001fcc00078e000e */
[----:B------:R-:W3:Y:S01]  /*0b90*/  LDG.E R11, desc[UR6][R10.64] ;  /* 0x000000060a0b7981 */ /* 0x000ee2000c1e1900 */
[----:B--2---:R-:W-:-:S06]  /*0ba0*/  IMAD.WIDE R12, R13, 0x4, R16 ;  /* 0x000000040d0c7825 */ /* 0x004fcc00078e0210 */
[----:B------:R-:W3:Y:S02]  /*0bb0*/  LDG.E R12, desc[UR8][R12.64] ;  /* 0x000000080c0c7981 */ /* 0x000ee4000c1e1900 */
[----:B---3--:R-:W-:-:S07]  /*0bc0*/  FFMA R6, R11, R12, R6 ;  /* 0x0000000c0b067223 */ /* 0x008fce0000000006 */
.L_x_1:
[----:B------:R-:W0:Y:S01]  /*0bd0*/  LDCU UR4, c[0x0][0x3a8] ;  /* 0x00007500ff0477ac */ /* 0x000e220008000800 */
[----:B------:R-:W-:Y:S02]  /*0be0*/  R2UR UR6, R8 ;  /* 0x00000000080672ca */ /* 0x000fe400000e0000 */
[----:B------:R-:W-:Y:S01]  /*0bf0*/  R2UR UR7, R9 ;  /* 0x00000000090772ca */ /* 0x000fe200000e0000 */
[----:B------:R-:W1:Y:S01]  /*0c00*/  LDCU UR5, c[0x0][0x3a0] ;  /* 0x00007400ff0577ac */ /* 0x000e620008000800 */
[----:B0-----:R-:W-:Y:S01]  /*0c10*/  ISETP.GE.AND P0, PT, R2, UR4, PT ;  /* 0x0000000402007c0c */ /* 0x001fe2000bf06270 */
[----:B------:R-:W-:-:S03]  /*0c20*/  IMAD R7, R3, UR4, R2 ;  /* 0x0000000403077c24 */ /* 0x000fc6000f8e0202 */
[----:B-1----:R-:W-:Y:S01]  /*0c30*/  ISETP.GE.OR P0, PT, R3, UR5, P0 ;  /* 0x0000000503007c0c */ /* 0x002fe20008706670 */
[----:B------:R-:W-:-:S06]  /*0c40*/  IMAD.WIDE R4, R7, 0x4, R4 ;  /* 0x0000000407047825 */ /* 0x000fcc00078e0204 */
[----:B------:R0:W-:Y:S06]  /*0c50*/  ST.E desc[UR6][R4.64], R6 ;  /* 0x0000000604007985 */ /* 0x0001ec000c101906 */
[----:B------:R-:W-:Y:S05]  /*0c60*/  @P0 EXIT ;  /* 0x000000000000094d */ /* 0x000fea0003800000 */
[----:B------:R-:W1:Y:S01]  /*0c70*/  LDC.64 R2, c[0x0][0x398] ;  /* 0x0000e600ff027b82 */ /* 0x000e620000000a00 */
[----:B------:R-:W-:Y:S02]  /*0c80*/  R2UR UR4, R8 ;  /* 0x00000000080472ca */ /* 0x000fe400000e0000 */
[----:B------:R-:W-:-:S05]  /*0c90*/  R2UR UR5, R9 ;  /* 0x00000000090572ca */ /* 0x000fca00000e0000 */
[----:B0-----:R-:W0:Y:S01]  /*0ca0*/  LDC.64 R4, c[0x0][0x388] ;  /* 0x0000e200ff047b82 */ /* 0x001e220000000a00 */
[----:B-1----:R-:W-:-:S07]  /*0cb0*/  IMAD.WIDE.U32 R2, R7, 0x4, R2 ;  /* 0x0000000407027825 */ /* 0x002fce00078e0002 */
[----:B------:R-:W2:Y:S01]  /*0cc0*/  LDG.E R3, desc[UR4][R2.64] ;  /* 0x0000000402037981 */ /* 0x000ea2000c1e1900 */
[----:B0-----:R-:W-:-:S04]  /*0cd0*/  IMAD.WIDE.U32 R4, R7, 0x4, R4 ;  /* 0x0000000407047825 */ /* 0x001fc800078e0004 */
[----:B--2---:R-:W-:-:S05]  /*0ce0*/  FADD R7, R3, R6 ;  /* 0x0000000603077221 */ /* 0x004fca0000000000 */
[----:B------:R-:W-:Y:S01]  /*0cf0*/  STG.E desc[UR4][R4.64], R7 ;  /* 0x0000000704007986 */ /* 0x000fe2000c101904 */
[----:B------:R-:W-:Y:S05]  /*0d00*/  EXIT ;  /* 0x000000000000794d */ /* 0x000fea0003800000 */
.L_x_6:
[----:B------:R-:W-:-:S00]  /*0d10*/  BRA `(.L_x_6) ;  /* 0xfffffffc00fc7947 */ /* 0x000fc0000383ffff */
[----:B------:R-:W-:-:S00]  /*0d20*/  NOP ;  /* 0x0000000000007918 */ /* 0x000fc00000000000 */
        /* <DEDUP_REMOVED lines=13> */
.L_x_47:


//--------------------- .text._Z22cudaActivation_softmaxPfi --------------------------
	.section	.text._Z22cudaActivation_softmaxPfi,"ax",@progbits
	.align	128
        .global         _Z22cudaActivation_softmaxPfi
        .type           _Z22cudaActivation_softmaxPfi,@function
        .size           _Z22cudaActivation_softmaxPfi,(.L_x_48 - _Z22cudaActivation_softmaxPfi)
        .other          _Z22cudaActivation_softmaxPfi,@"STO_CUDA_ENTRY STV_DEFAULT"
_Z22cudaActivation_softmaxPfi:
.text._Z22cudaActivation_softmaxPfi:
[----:B------:R-:W-:Y:S01]  /*0000*/  LDC R1, c[0x0][0x37c] ;  /* 0x0000df00ff017b82 */ /* 0x000fe20000000800 */
[----:B------:R-:W-:Y:S05]  /*0010*/  EXIT ;  /* 0x000000000000794d */ /* 0x000fea0003800000 */
.L_x_7:
        /* <DEDUP_REMOVED lines=14> */
.L_x_48:


//--------------------- .text._Z19cudaActivation_tanhPfiii --------------------------
	.section	.text._Z19cudaActivation_tanhPfiii,"ax",@progbits
	.align	128
        .global         _Z19cudaActivation_tanhPfiii
        .type           _Z19cudaActivation_tanhPfiii,@function
        .size           _Z19cudaActivation_tanhPfiii,(.L_x_49 - _Z19cudaActivation_tanhPfiii)
        .other          _Z19cudaActivation_tanhPfiii,@"STO_CUDA_ENTRY STV_DEFAULT"
_Z19cudaActivation_tanhPfiii:
.text._Z19cudaActivation_tanhPfiii:
[----:B------:R-:W-:Y:S01]  /*0000*/  LDC R1, c[0x0][0x37c] ;  /* 0x0000df00ff017b82 */ /* 0x000fe20000000800 */
[----:B------:R-:W0:Y:S07]  /*0010*/  S2R R10, SR_TID.Y ;  /* 0x00000000000a7919 */ /* 0x000e2e0000002200 */
[----:B------:R-:W0:Y:S01]  /*0020*/  LDC.64 R2, c[0x0][0x388] ;  /* 0x0000e200ff027b82 */ /* 0x000e220000000a00 */
[----:B------:R-:W1:Y:S07]  /*0030*/  S2R R11, SR_TID.X ;  /* 0x00000000000b7919 */ /* 0x000e6e0000002100 */
[----:B------:R-:W2:Y:S01]  /*0040*/  LDC R13, c[0x0][0x390] ;  /* 0x0000e400ff0d7b82 */ /* 0x000ea20000000800 */
[----:B0-----:R-:W-:-:S04]  /*0050*/  ISETP.GE.AND P0, PT, R10, R3, PT ;  /* 0x000000030a00720c */ /* 0x001fc80003f06270 */
[----:B-1----:R-:W-:-:S04]  /*0060*/  ISETP.GE.OR P0, PT, R11, R2, P0 ;  /* 0x000000020b00720c */ /* 0x002fc80000706670 */
[----:B--2---:R-:W-:-:S13]  /*0070*/  ISETP.LT.OR P0, PT, R13, 0x1, P0 ;  /* 0x000000010d00780c */ /* 0x004fda0000701670 */
[----:B------:R-:W-:Y:S05]  /*0080*/  @P0 EXIT ;  /* 0x000000000000094d */ /* 0x000fea0003800000 */
[C---:B------:R-:W-:Y:S01]  /*0090*/  ISETP.GE.U32.AND P1, PT, R13.reuse, 0x4, PT ;  /* 0x000000040d00780c */ /* 0x040fe20003f26070 */
[----:B------:R-:W0:Y:S01]  /*00a0*/  LDCU.64 UR4, c[0x0][0x358] ;  /* 0x00006b00ff0477ac */ /* 0x000e220008000a00 */
[----:B------:R-:W-:Y:S01]  /*00b0*/  LOP3.LUT R22, R13, 0x3, RZ, 0xc0, !PT ;  /* 0x000000030d167812 */ /* 0x000fe200078ec0ff */
[----:B------:R-:W-:-:S03]  /*00c0*/  HFMA2 R12, -RZ, RZ, 0, 0 ;  /* 0x00000000ff0c7431 */ /* 0x000fc600000001ff */
[----:B------:R-:W-:-:S07]  /*00d0*/  ISETP.NE.AND P0, PT, R22, RZ, PT ;  /* 0x000000ff1600720c */ /* 0x000fce0003f05270 */
[----:B------:R-:W-:Y:S06]  /*00e0*/  @!P1 BRA `(.L_x_8) ;  /* 0x0000000400709947 */ /* 0x000fec0003800000 */
[----:B------:R-:W1:Y:S01]  /*00f0*/  LDC.64 R4, c[0x0][0x380] ;  /* 0x0000e000ff047b82 */ /* 0x000e620000000a00 */
[-C--:B------:R-:W-:Y:S01]  /*0100*/  IADD3 R15, PT, PT, R11, R2.reuse, RZ ;  /* 0x000000020b0f7210 */ /* 0x080fe20007ffe0ff */
[C---:B------:R-:W-:Y:S01]  /*0110*/  IMAD R19, R2.reuse, 0x3, R11 ;  /* 0x0000000302137824 */ /* 0x040fe200078e020b */
[----:B------:R-:W-:Y:S01]  /*0120*/  LEA R17, R2, R11, 0x1 ;  /* 0x0000000b02117211 */ /* 0x000fe200078e08ff */
[----:B------:R-:W-:Y:S01]  /*0130*/  IMAD R14, R3, R2, RZ ;  /* 0x00000002030e7224 */ /* 0x000fe200078e02ff */
[----:B------:R-:W-:Y:S01]  /*0140*/  LOP3.LUT R12, R13, 0x7ffffffc, RZ, 0xc0, !PT ;  /* 0x7ffffffc0d0c7812 */ /* 0x000fe200078ec0ff */
[-CC-:B------:R-:W-:Y:S02]  /*0150*/  IMAD R21, R11, R3.reuse, R10.reuse ;  /* 0x000000030b157224 */ /* 0x180fe400078e020a */
[-CC-:B------:R-:W-:Y:S01]  /*0160*/  IMAD R15, R15, R3.reuse, R10.reuse ;  /* 0x000000030f0f7224 */ /* 0x180fe200078e020a */
[----:B------:R-:W-:Y:S01]  /*0170*/  IADD3 R16, PT, PT, -R12, RZ, RZ ;  /* 0x000000ff0c107210 */ /* 0x000fe20007ffe1ff */
[----:B------:R-:W-:-:S02]  /*0180*/  IMAD R17, R17, R3, R10 ;  /* 0x0000000311117224 */ /* 0x000fc400078e020a */
[----:B------:R-:W-:-:S07]  /*0190*/  IMAD R19, R19, R3, R10 ;  /* 0x0000000313137224 */ /* 0x000fce00078e020a */
.L_x_9:
[----:B-12---:R-:W-:-:S05]  /*01a0*/  IMAD.WIDE R8, R21, 0x4, R4 ;  /* 0x0000000415087825 */ /* 0x006fca00078e0204 */
[----:B0-----:R-:W2:Y:S01]  /*01b0*/  LDG.E R6, desc[UR4][R8.64] ;  /* 0x0000000408067981 */ /* 0x001ea2000c1e1900 */
[----:B------:R-:W-:Y:S01]  /*01c0*/  MOV R20, 0x3c80f082 ;  /* 0x3c80f08200147802 */ /* 0x000fe20000000f00 */
[----:B------:R-:W-:Y:S02]  /*01d0*/  HFMA2 R18, -RZ, RZ, 1.875, 0 ;  /* 0x3f800000ff127431 */ /* 0x000fe400000001ff */
[C---:B--2---:R-:W-:Y:S01]  /*01e0*/  FMUL R0, |R6|.reuse, 2.8853900432586669922 ;  /* 0x4038aa3b06007820 */ /* 0x044fe20000400200 */
[C---:B------:R-:W-:Y:S01]  /*01f0*/  FMUL R27, R6.reuse, R6 ;  /* 0x00000006061b7220 */ /* 0x040fe20000400000 */
[C---:B------:R-:W-:Y:S02]  /*0200*/  FSETP.GE.AND P2, PT, |R6|.reuse, 0.60000002384185791016, PT ;  /* 0x3f19999a0600780b */ /* 0x040fe40003f46200 */
[----:B------:R-:W-:Y:S01]  /*0210*/  FSETP.GE.AND P1, PT, |R6|, 9.010913848876953125, PT ;  /* 0x41102cb40600780b */ /* 0x000fe20003f26200 */
[C---:B------:R-:W-:Y:S01]  /*0220*/  FFMA R24, R27.reuse, R20, -0.052303962409496307373 ;  /* 0xbd563cae1b187423 */ /* 0x040fe20000000014 */
[----:B------:R-:W0:Y:S03]  /*0230*/  MUFU.EX2 R0, R0 ;  /* 0x0000000000007308 */ /* 0x000e260000000800 */
[----:B------:R-:W-:Y:S01]  /*0240*/  FFMA R24, R27, R24, 0.1331529766321182251 ;  /* 0x3e0859411b187423 */ /* 0x000fe20000000018 */
[----:B0-----:R-:W-:-:S03]  /*0250*/  FADD R7, R0, 1 ;  /* 0x3f80000000077421 */ /* 0x001fc60000000000 */
[----:B------:R-:W-:-:S04]  /*0260*/  FFMA R0, R27, R24, -0.33332768082618713379 ;  /* 0xbeaaa9ed1b007423 */ /* 0x000fc80000000018 */
[----:B------:R-:W-:Y:S01]  /*0270*/  FFMA R27, R27, R0, RZ ;  /* 0x000000001b1b7223 */ /* 0x000fe200000000ff */
[----:B------:R-:W0:Y:S02]  /*0280*/  MUFU.RCP R7, R7 ;  /* 0x0000000700077308 */ /* 0x000e240000001000 */
[----:B0-----:R-:W-:-:S05]  /*0290*/  FFMA R23, R7, -2, R18 ;  /* 0xc000000007177823 */ /* 0x001fca0000000012 */
[----:B------:R-:W-:-:S04]  /*02a0*/  FSEL R23, R23, 1, !P1 ;  /* 0x3f80000017177808 */ /* 0x000fc80004800000 */
[--C-:B------:R-:W-:Y:S01]  /*02b0*/  LOP3.LUT R25, R23, 0x80000000, R6.reuse, 0xb8, !PT ;  /* 0x8000000017197812 */ /* 0x100fe200078eb806 */
[----:B------:R-:W-:Y:S01]  /*02c0*/  @!P2 FFMA R25, R6, R27, R6 ;  /* 0x0000001b0619a223 */ /* 0x000fe20000000006 */
[----:B------:R-:W-:-:S04]  /*02d0*/  IMAD.WIDE R6, R15, 0x4, R4 ;  /* 0x000000040f067825 */ /* 0x000fc800078e0204 */
[----:B------:R0:W-:Y:S04]  /*02e0*/  STG.E desc[UR4][R8.64], R25 ;  /* 0x0000001908007986 */ /* 0x0001e8000c101904 */
[----:B------:R-:W2:Y:S02]  /*02f0*/  LDG.E R23, desc[UR4][R6.64] ;  /* 0x0000000406177981 */ /* 0x000ea4000c1e1900 */
[C---:B--2---:R-:W-:Y:S01]  /*0300*/  FMUL R24, |R23|.reuse, 2.8853900432586669922 ;  /* 0x4038aa3b17187820 */ /* 0x044fe20000400200 */
[C---:B------:R-:W-:Y:S01]  /*0310*/  FMUL R29, R23.reuse, R23 ;  /* 0x00000017171d7220 */ /* 0x040fe20000400000 */
[C---:B------:R-:W-:Y:S02]  /*0320*/  FSETP.GE.AND P2, PT, |R23|.reuse, 0.60000002384185791016, PT ;  /* 0x3f19999a1700780b */ /* 0x040fe40003f46200 */
[----:B------:R-:W-:Y:S01]  /*0330*/  FSETP.GE.AND P1, PT, |R23|, 9.010913848876953125, PT ;  /* 0x41102cb41700780b */ /* 0x000fe20003f26200 */
[C---:B------:R-:W-:Y:S01]  /*0340*/  FFMA R0, R29.reuse, R20, -0.052303962409496307373 ;  /* 0xbd563cae1d007423 */ /* 0x040fe20000000014 */
[----:B------:R-:W1:Y:S03]  /*0350*/  MUFU.EX2 R24, R24 ;  /* 0x0000001800187308 */ /* 0x000e660000000800 */
[----:B------:R-:W-:-:S04]  /*0360*/  FFMA R0, R29, R0, 0.1331529766321182251 ;  /* 0x3e0859411d007423 */ /* 0x000fc80000000000 */
[----:B------:R-:W-:-:S04]  /*0370*/  FFMA R0, R29, R0, -0.33332768082618713379 ;  /* 0xbeaaa9ed1d007423 */ /* 0x000fc80000000000 */
[----:B------:R-:W-:Y:S01]  /*0380*/  FFMA R0, R29, R0, RZ ;  /* 0x000000001d007223 */ /* 0x000fe200000000ff */
[----:B-1----:R-:W-:-:S04]  /*0390*/  FADD R26, R24, 1 ;  /* 0x3f800000181a7421 */ /* 0x002fc80000000000 */
[----:B------:R-:W1:Y:S02]  /*03a0*/  MUFU.RCP R27, R26 ;  /* 0x0000001a001b7308 */ /* 0x000e640000001000 */
[----:B-1----:R-:W-:-:S05]  /*03b0*/  FFMA R27, R27, -2, R18 ;  /* 0xc00000001b1b7823 */ /* 0x002fca0000000012 */
[----:B0-----:R-:W-:-:S04]  /*03c0*/  FSEL R8, R27, 1, !P1 ;  /* 0x3f8000001b087808 */ /* 0x001fc80004800000 */
        /* <DEDUP_REMOVED lines=22> */
[----:B------:R-:W2:Y:S01]  /*0530*/  LDG.E R23, desc[UR4][R6.64] ;  /* 0x0000000406177981 */ /* 0x000ea2000c1e1900 */
[----:B------:R-:W-:Y:S02]  /*0540*/  IADD3 R16, PT, PT, R16, 0x4, RZ ;  /* 0x0000000410107810 */ /* 0x000fe40007ffe0ff */
[C---:B------:R-:W-:Y:S02]  /*0550*/  LEA R15, R14.reuse, R15, 0x2 ;  /* 0x0000000f0e0f7211 */ /* 0x040fe400078e10ff */
[C---:B------:R-:W-:Y:S02]  /*0560*/  LEA R17, R14.reuse, R17, 0x2 ;  /* 0x000000110e117211 */ /* 0x040fe400078e10ff */
[----:B------:R-:W-:-:S02]  /*0570*/  LEA R19, R14, R19, 0x2 ;  /* 0x000000130e137211 */ /* 0x000fc400078e10ff */
[----:B------:R-:W-:Y:S01]  /*0580*/  LEA R21, R14, R21, 0x2 ;  /* 0x000000150e157211 */ /* 0x000fe200078e10ff */
        /* <DEDUP_REMOVED lines=12> */
[----:B0-----:R-:W-:Y:S02]  /*0650*/  FSEL R8, R27, 1, !P1 ;  /* 0x3f8000001b087808 */ /* 0x001fe40004800000 */
[----:B------:R-:W-:Y:S02]  /*0660*/  ISETP.NE.AND P1, PT, R16, RZ, PT ;  /* 0x000000ff1000720c */ /* 0x000fe40003f25270 */
[--C-:B------:R-:W-:Y:S01]  /*0670*/  LOP3.LUT R9, R8, 0x80000000, R23.reuse, 0xb8, !PT ;  /* 0x8000000008097812 */ /* 0x100fe200078eb817 */
[----:B------:R-:W-:-:S05]  /*0680*/  @!P2 FFMA R9, R23, R0, R23 ;  /* 0x000000001709a223 */ /* 0x000fca0000000017 */
[----:B------:R2:W-:Y:S05]  /*0690*/  STG.E desc[UR4][R6.64], R9 ;  /* 0x0000000906007986 */ /* 0x0005ea000c101904 */
[----:B------:R-:W-:Y:S05]  /*06a0*/  @P1 BRA `(.L_x_9) ;  /* 0xfffffff800bc1947 */ /* 0x000fea000383ffff */
.L_x_8:
[----:B0-----:R-:W-:Y:S05]  /*06b0*/  @!P0 EXIT ;  /* 0x000000000000894d */ /* 0x001fea0003800000 */
[----:B------:R-:W-:Y:S02]  /*06c0*/  ISETP.NE.AND P1, PT, R22, 0x1, PT ;  /* 0x000000011600780c */ /* 0x000fe40003f25270 */
[----:B------:R-:W-:-:S04]  /*06d0*/  LOP3.LUT R13, R13, 0x1, RZ, 0xc0, !PT ;  /* 0x000000010d0d7812 */ /* 0x000fc800078ec0ff */
[----:B------:R-:W-:-:S07]  /*06e0*/  ISETP.NE.U32.AND P0, PT, R13, 0x1, PT ;  /* 0x000000010d00780c */ /* 0x000fce0003f05070 */
[----:B------:R-:W-:Y:S06]  /*06f0*/  @!P1 BRA `(.L_x_10) ;  /* 0x0000000000b09947 */ /* 0x000fec0003800000 */
[----:B--2---:R-:W0:Y:S01]  /*0700*/  LDC.64 R6, c[0x0][0x380] ;  /* 0x0000e000ff067b82 */ /* 0x004e220000000a00 */
[----:B------:R-:W-:-:S04]  /*0710*/  IMAD R13, R12, R2, R11 ;  /* 0x000000020c0d7224 */ /* 0x000fc800078e020b */
[----:B------:R-:W-:-:S04]  /*0720*/  IMAD R5, R13, R3, R10 ;  /* 0x000000030d057224 */ /* 0x000fc800078e020a */
[----:B0-----:R-:W-:-:S05]  /*0730*/  IMAD.WIDE R4, R5, 0x4, R6 ;  /* 0x0000000405047825 */ /* 0x001fca00078e0206 */
[----:B------:R-:W2:Y:S01]  /*0740*/  LDG.E R14, desc[UR4][R4.64] ;  /* 0x00000004040e7981 */ /* 0x000ea2000c1e1900 */
[----:B------:R-:W-:Y:S01]  /*0750*/  MOV R9, 0x3c80f082 ;  /* 0x3c80f08200097802 */ /* 0x000fe20000000f00 */
[----:B------:R-:W-:Y:S01]  /*0760*/  HFMA2 R8, -RZ, RZ, 1.875, 0 ;  /* 0x3f800000ff087431 */ /* 0x000fe200000001ff */
[----:B------:R-:W-:-:S05]  /*0770*/  IADD3 R19, PT, PT, R13, R2, RZ ;  /* 0x000000020d137210 */ /* 0x000fca0007ffe0ff */
[----:B------:R-:W-:-:S04]  /*0780*/  IMAD R19, R19, R3, R10 ;  /* 0x0000000313137224 */ /* 0x000fc800078e020a */
[----:B------:R-:W-:-:S04]  /*0790*/  IMAD.WIDE R6, R19, 0x4, R6 ;  /* 0x0000000413067825 */ /* 0x000fc800078e0206 */
        /* <DEDUP_REMOVED lines=14> */
[----:B------:R-:W-:-:S05]  /*0880*/  @!P2 FFMA R13, R14, R17, R14 ;  /* 0x000000110e0da223 */ /* 0x000fca000000000e */
[----:B------:R0:W-:Y:S04]  /*0890*/  STG.E desc[UR4][R4.64], R13 ;  /* 0x0000000d04007986 */ /* 0x0001e8000c101904 */
[----:B------:R-:W2:Y:S01]  /*08a0*/  LDG.E R14, desc[UR4][R6.64] ;  /* 0x00000004060e7981 */ /* 0x000ea2000c1e1900 */
[----:B------:R-:W-:Y:S01]  /*08b0*/  IADD3 R12, PT, PT, R12, 0x2, RZ ;  /* 0x000000020c0c7810 */ /* 0x000fe20007ffe0ff */
        /* <DEDUP_REMOVED lines=8> */
[----:B0-----:R-:W-:Y:S01]  /*0940*/  FFMA R5, R18, R0, RZ ;  /* 0x0000000012057223 */ /* 0x001fe200000000ff */
[----:B-1----:R-:W-:-:S04]  /*0950*/  FADD R16, R15, 1 ;  /* 0x3f8000000f107421 */ /* 0x002fc80000000000 */
[----:B------:R-:W0:Y:S02]  /*0960*/  MUFU.RCP R17, R16 ;  /* 0x0000001000117308 */ /* 0x000e240000001000 */
[----:B0-----:R-:W-:-:S05]  /*0970*/  FFMA R17, R17, -2, R8 ;  /* 0xc000000011117823 */ /* 0x001fca0000000008 */
[----:B------:R-:W-:-:S04]  /*0980*/  FSEL R17, R17, 1, !P1 ;  /* 0x3f80000011117808 */ /* 0x000fc80004800000 */
[--C-:B------:R-:W-:Y:S01]  /*0990*/  LOP3.LUT R17, R17, 0x80000000, R14.reuse, 0xb8, !PT ;  /* 0x8000000011117812 */ /* 0x100fe200078eb80e */
[----:B------:R-:W-:-:S05]  /*09a0*/  @!P2 FFMA R17, R14, R5, R14 ;  /* 0x000000050e11a223 */ /* 0x000fca000000000e */
[----:B------:R0:W-:Y:S02]  /*09b0*/  STG.E desc[UR4][R6.64], R17 ;  /* 0x0000001106007986 */ /* 0x0001e4000c101904 */
.L_x_10:
[----:B------:R-:W-:Y:S05]  /*09c0*/  @P0 EXIT ;  /* 0x000000000000094d */ /* 0x000fea0003800000 */
[----:B------:R-:W1:Y:S01]  /*09d0*/  LDC.64 R4, c[0x0][0x380] ;  /* 0x0000e000ff047b82 */ /* 0x000e620000000a00 */
[----:B------:R-:W-:-:S04]  /*09e0*/  IMAD R2, R12, R2, R11 ;  /* 0x000000020c027224 */ /* 0x000fc800078e020b */
[----:B------:R-:W-:-:S04]  /*09f0*/  IMAD R3, R2, R3, R10 ;  /* 0x0000000302037224 */ /* 0x000fc800078e020a */
[----:B-1----:R-:W-:-:S05]  /*0a00*/  IMAD.WIDE R2, R3, 0x4, R4 ;  /* 0x0000000403027825 */ /* 0x002fca00078e0204 */
[----:B------:R-:W3:Y:S01]  /*0a10*/  LDG.E R4, desc[UR4][R2.64] ;  /* 0x0000000402047981 */ /* 0x000ee2000c1e1900 */
[----:B------:R-:W-:Y:S01]  /*0a20*/  MOV R8, 0x3c80f082 ;  /* 0x3c80f08200087802 */ /* 0x000fe20000000f00 */
[----:B0-2---:R-:W-:Y:S02]  /*0a30*/  HFMA2 R6, -RZ, RZ, 1.875, 0 ;  /* 0x3f800000ff067431 */ /* 0x005fe400000001ff */
[C---:B---3--:R-:W-:Y:S01]  /*0a40*/  FMUL R0, |R4|.reuse, 2.8853900432586669922 ;  /* 0x4038aa3b04007820 */ /* 0x048fe20000400200 */
        /* <DEDUP_REMOVED lines=14> */
[----:B------:R-:W-:Y:S01]  /*0b30*/  STG.E desc[UR4][R2.64], R7 ;  /* 0x0000000702007986 */ /* 0x000fe2000c101904 */
[----:B------:R-:W-:Y:S05]  /*0b40*/  EXIT ;  /* 0x000000000000794d */ /* 0x000fea0003800000 */
.L_x_11:
        /* <DEDUP_REMOVED lines=11> */
.L_x_49:


//--------------------- .text._Z15cudaSubsamplingPfS_iiiiii --------------------------
	.section	.text._Z15cudaSubsamplingPfS_iiiiii,"ax",@progbits
	.align	128
        .global         _Z15cudaSubsamplingPfS_iiiiii
        .type           _Z15cudaSubsamplingPfS_iiiiii,@function
        .size           _Z15cudaSubsamplingPfS_iiiiii,(.L_x_46 - _Z15cudaSubsamplingPfS_iiiiii)
        .other          _Z15cudaSubsamplingPfS_iiiiii,@"STO_CUDA_ENTRY STV_DEFAULT"
_Z15cudaSubsamplingPfS_iiiiii:
.text._Z15cudaSubsamplingPfS_iiiiii:
[----:B------:R-:W-:Y:S08]  /*0000*/  LDC R1, c[0x0][0x37c] ;  /* 0x0000df00ff017b82 */ /* 0x000ff00000000800 */
[----:B------:R-:W0:Y:S01]  /*0010*/  LDC R9, c[0x0][0x39c] ;  /* 0x0000e700ff097b82 */ /* 0x000e220000000800 */
[----:B------:R-:W1:Y:S01]  /*0020*/  S2R R4, SR_TID.X ;  /* 0x0000000000047919 */ /* 0x000e620000002100 */
[----:B0-----:R-:W-:-:S02]  /*0030*/  IABS R0, R9 ;  /* 0x0000000900007213 */ /* 0x001fc40000000000 */
[----:B------:R-:W-:Y:S02]  /*0040*/  ISETP.NE.AND P2, PT, R9, RZ, PT ;  /* 0x000000ff0900720c */ /* 0x000fe40003f45270 */
[----:B------:R-:W0:Y:S01]  /*0050*/  I2F.RP R5, R0 ;  /* 0x0000000000057306 */ /* 0x000e220000209400 */
[----:B------:R-:W-:Y:S02]  /*0060*/  LOP3.LUT R11, RZ, R9, RZ, 0x33, !PT ;  /* 0x00000009ff0b7212 */ /* 0x000fe400078e33ff */
[----:B-1----:R-:W-:Y:S02]  /*0070*/  IABS R6, R4 ;  /* 0x0000000400067213 */ /* 0x002fe40000000000 */
[----:B------:R-:W-:-:S03]  /*0080*/  ISETP.GE.AND P3, PT, R4, RZ, PT ;  /* 0x000000ff0400720c */ /* 0x000fc60003f66270 */
[----:B0-----:R-:W0:Y:S02]  /*0090*/  MUFU.RCP R5, R5 ;  /* 0x0000000500057308 */ /* 0x001e240000001000 */
[----:B0-----:R-:W-:-:S06]  /*00a0*/  VIADD R2, R5, 0xffffffe ;  /* 0x0ffffffe05027836 */ /* 0x001fcc0000000000 */
[----:B------:R0:W1:Y:S02]  /*00b0*/  F2I.FTZ.U32.TRUNC.NTZ R3, R2 ;  /* 0x0000000200037305 */ /* 0x000064000021f000 */
[----:B0-----:R-:W-:Y:S02]  /*00c0*/  IMAD.MOV.U32 R2, RZ, RZ, RZ ;  /* 0x000000ffff027224 */ /* 0x001fe400078e00ff */
[----:B-1----:R-:W-:-:S04]  /*00d0*/  IMAD.MOV R7, RZ, RZ, -R3 ;  /* 0x000000ffff077224 */ /* 0x002fc800078e0a03 */
[----:B------:R-:W-:-:S04]  /*00e0*/  IMAD R7, R7, R0, RZ ;  /* 0x0000000007077224 */ /* 0x000fc800078e02ff */
[----:B------:R-:W-:Y:S01]  /*00f0*/  IMAD.HI.U32 R3, R3, R7, R2 ;  /* 0x0000000703037227 */ /* 0x000fe200078e0002 */
[----:B------:R-:W-:-:S05]  /*0100*/  MOV R7, R6 ;  /* 0x0000000600077202 */ /* 0x000fca0000000f00 */
[----:B------:R-:W-:-:S04]  /*0110*/  IMAD.HI.U32 R6, R3, R7, RZ ;  /* 0x0000000703067227 */ /* 0x000fc800078e00ff */
[----:B------:R-:W-:-:S04]  /*0120*/  IMAD.MOV R5, RZ, RZ, -R6 ;  /* 0x000000ffff057224 */ /* 0x000fc800078e0a06 */
[----:B------:R-:W-:-:S05]  /*0130*/  IMAD R7, R0, R5, R7 ;  /* 0x0000000500077224 */ /* 0x000fca00078e0207 */
[----:B------:R-:W-:-:S13]  /*0140*/  ISETP.GT.U32.AND P1, PT, R0, R7, PT ;  /* 0x000000070000720c */ /* 0x000fda0003f24070 */
[----:B------:R-:W-:-:S05]  /*0150*/  @!P1 IMAD.IADD R7, R7, 0x1, -R0 ;  /* 0x0000000107079824 */ /* 0x000fca00078e0a00 */
[----:B------:R-:W-:Y:S02]  /*0160*/  ISETP.GT.U32.AND P0, PT, R0, R7, PT ;  /* 0x000000070000720c */ /* 0x000fe40003f04070 */
[----:B------:R-:W-:-:S04]  /*0170*/  IADD3 R2, PT, PT, R7, -R0, RZ ;  /* 0x8000000007027210 */ /* 0x000fc80007ffe0ff */
[----:B------:R-:W-:-:S05]  /*0180*/  SEL R2, R2, R7, !P0 ;  /* 0x0000000702027207 */ /* 0x000fca0004000000 */
[----:B------:R-:W-:-:S05]  /*0190*/  @!P3 IMAD.MOV R2, RZ, RZ, -R2 ;  /* 0x000000ffff02b224 */ /* 0x000fca00078e0a02 */
[----:B------:R-:W-:-:S04]  /*01a0*/  SEL R2, R11, R2, !P2 ;  /* 0x000000020b027207 */ /* 0x000fc80005000000 */
[----:B------:R-:W-:-:S13]  /*01b0*/  ISETP.NE.AND P0, PT, R2, RZ, PT ;  /* 0x000000ff0200720c */ /* 0x000fda0003f05270 */
[----:B------:R-:W-:Y:S05]  /*01c0*/  @P0 EXIT ;  /* 0x000000000000094d */ /* 0x000fea0003800000 */
[----:B------:R-:W0:Y:S01]  /*01d0*/  S2R R5, SR_TID.Y ;  /* 0x0000000000057919 */ /* 0x000e220000002200 */
[----:B------:R-:W1:Y:S01]  /*01e0*/  LDC R8, c[0x0][0x398] ;  /* 0x0000e600ff087b82 */ /* 0x000e620000000800 */
[----:B0-----:R-:W-:Y:S02]  /*01f0*/  IABS R13, R5 ;  /* 0x00000005000d7213 */ /* 0x001fe40000000000 */
[----:B------:R-:W-:-:S03]  /*0200*/  ISETP.GE.AND P4, PT, R5, RZ, PT ;  /* 0x000000ff0500720c */ /* 0x000fc60003f86270 */
[----:B------:R-:W-:-:S04]  /*0210*/  IMAD.HI.U32 R3, R3, R13, RZ ;  /* 0x0000000d03037227 */ /* 0x000fc800078e00ff */
[----:B------:R-:W-:-:S04]  /*0220*/  IMAD.MOV R2, RZ, RZ, -R3 ;  /* 0x000000ffff027224 */ /* 0x000fc800078e0a03 */
[----:B------:R-:W-:-:S05]  /*0230*/  IMAD R13, R0, R2, R13 ;  /* 0x00000002000d7224 */ /* 0x000fca00078e020d */
[----:B------:R-:W-:-:S13]  /*0240*/  ISETP.GT.U32.AND P3, PT, R0, R13, PT ;  /* 0x0000000d0000720c */ /* 0x000fda0003f64070 */
[----:B------:R-:W-:-:S04]  /*0250*/  @!P3 IADD3 R13, PT, PT, R13, -R0, RZ ;  /* 0x800000000d0db210 */ /* 0x000fc80007ffe0ff */
[----:B------:R-:W-:Y:S01]  /*0260*/  ISETP.GT.U32.AND P0, PT, R0, R13, PT ;  /* 0x0000000d0000720c */ /* 0x000fe20003f04070 */
[----:B------:R-:W-:-:S05]  /*0270*/  IMAD.IADD R2, R13, 0x1, -R0 ;  /* 0x000000010d027824 */ /* 0x000fca00078e0a00 */
[----:B------:R-:W-:Y:S02]  /*0280*/  SEL R2, R2, R13, !P0 ;  /* 0x0000000d02027207 */ /* 0x000fe40004000000 */
[----:B-1----:R-:W-:-:S03]  /*0290*/  ISETP.GE.AND P0, PT, R8, 0x1, PT ;  /* 0x000000010800780c */ /* 0x002fc60003f06270 */
[----:B------:R-:W-:-:S05]  /*02a0*/  @!P4 IMAD.MOV R2, RZ, RZ, -R2 ;  /* 0x000000ffff02c224 */ /* 0x000fca00078e0a02 */
[----:B------:R-:W-:-:S04]  /*02b0*/  SEL R2, R11, R2, !P2 ;  /* 0x000000020b027207 */ /* 0x000fc80005000000 */
[----:B------:R-:W-:-:S13]  /*02c0*/  ISETP.NE.OR P0, PT, R2, RZ, !P0 ;  /* 0x000000ff0200720c */ /* 0x000fda0004705670 */
[----:B------:R-:W-:Y:S05]  /*02d0*/  @P0 EXIT ;  /* 0x000000000000094d */ /* 0x000fea0003800000 */
[----:B------:R-:W-:-:S13]  /*02e0*/  ISETP.GE.AND P0, PT, R9, 0x1, PT ;  /* 0x000000010900780c */ /* 0x000fda0003f06270 */
[----:B------:R-:W-:Y:S05]  /*02f0*/  @!P0 EXIT ;  /* 0x000000000000894d */ /* 0x000fea0003800000 */
[-C--:B------:R-:W-:Y:S01]  /*0300*/  ISETP.GE.U32.AND P4, PT, R7, R0.reuse, PT ;  /* 0x000000000700720c */ /* 0x080fe20003f86070 */
[----:B------:R-:W-:Y:S01]  /*0310*/  @!P1 VIADD R6, R6, 0x1 ;  /* 0x0000000106069836 */ /* 0x000fe20000000000 */
[----:B------:R-:W-:Y:S01]  /*0320*/  ISETP.GE.U32.AND P0, PT, R13, R0, PT ;  /* 0x000000000d00720c */ /* 0x000fe20003f06070 */
[----:B------:R-:W0:Y:S01]  /*0330*/  LDCU.64 UR6, c[0x0][0x380] ;  /* 0x00007000ff0677ac */ /* 0x000e220008000a00 */
[-C--:B------:R-:W-:Y:S02]  /*0340*/  LOP3.LUT R0, R5, R9.reuse, RZ, 0x3c, !PT ;  /* 0x0000000905007212 */ /* 0x080fe400078e3cff */
[----:B------:R-:W-:Y:S01]  /*0350*/  LOP3.LUT R2, R4, R9, RZ, 0x3c, !PT ;  /* 0x0000000904027212 */ /* 0x000fe200078e3cff */
[----:B------:R-:W1:Y:S01]  /*0360*/  LDCU.64 UR8, c[0x0][0x358] ;  /* 0x00006b00ff0877ac */ /* 0x000e620008000a00 */
[----:B------:R-:W-:Y:S02]  /*0370*/  ISETP.GE.AND P5, PT, R0, RZ, PT ;  /* 0x000000ff0000720c */ /* 0x000fe40003fa6270 */
[----:B------:R-:W-:Y:S01]  /*0380*/  ISETP.GE.AND P6, PT, R2, RZ, PT ;  /* 0x000000ff0200720c */ /* 0x000fe20003fc6270 */
[----:B------:R-:W-:Y:S01]  /*0390*/  UMOV UR4, URZ ;  /* 0x000000ff00047c82 */ /* 0x000fe20008000000 */
[----:B------:R-:W-:-:S02]  /*03a0*/  @!P3 IADD3 R3, PT, PT, R3, 0x1, RZ ;  /* 0x000000010303b810 */ /* 0x000fc40007ffe0ff */
[----:B------:R-:W-:Y:S02]  /*03b0*/  @P4 IADD3 R6, PT, PT, R6, 0x1, RZ ;  /* 0x0000000106064810 */ /* 0x000fe40007ffe0ff */
[----:B------:R-:W-:Y:S01]  /*03c0*/  LOP3.LUT R8, R9, 0x7ffffff0, RZ, 0xc0, !PT ;  /* 0x7ffffff009087812 */ /* 0x000fe200078ec0ff */
[----:B------:R-:W-:Y:S01]  /*03d0*/  @P0 VIADD R3, R3, 0x1 ;  /* 0x0000000103030836 */ /* 0x000fe20000000000 */
[C---:B------:R-:W-:Y:S01]  /*03e0*/  LOP3.LUT R20, R9.reuse, 0x7, RZ, 0xc0, !PT ;  /* 0x0000000709147812 */ /* 0x040fe200078ec0ff */
[----:B------:R-:W-:Y:S01]  /*03f0*/  IMAD.MOV.U32 R0, RZ, RZ, R6 ;  /* 0x000000ffff007224 */ /* 0x000fe200078e0006 */
[----:B------:R-:W-:Y:S01]  /*0400*/  LOP3.LUT R21, R9, 0x3, RZ, 0xc0, !PT ;  /* 0x0000000309157812 */ /* 0x000fe200078ec0ff */
[----:B------:R-:W-:Y:S01]  /*0410*/  @!P5 IMAD.MOV R3, RZ, RZ, -R3 ;  /* 0x000000ffff03d224 */ /* 0x000fe200078e0a03 */
[----:B0-----:R-:W-:Y:S01]  /*0420*/  UIADD3 UR6, UP0, UPT, UR6, 0x20, URZ ;  /* 0x0000002006067890 */ /* 0x001fe2000ff1e0ff */
[----:B------:R-:W-:Y:S01]  /*0430*/  IMAD.MOV R10, RZ, RZ, -R8 ;  /* 0x000000ffff0a7224 */ /* 0x000fe200078e0a08 */
[----:B------:R-:W-:-:S02]  /*0440*/  @!P6 IADD3 R0, PT, PT, -R0, RZ, RZ ;  /* 0x000000ff0000e210 */ /* 0x000fc40007ffe1ff */
[C---:B------:R-:W-:Y:S01]  /*0450*/  SEL R6, R11.reuse, R3, !P2 ;  /* 0x000000030b067207 */ /* 0x040fe20005000000 */
[----:B------:R-:W-:Y:S01]  /*0460*/  UIADD3.X UR7, UPT, UPT, URZ, UR7, URZ, UP0, !UPT ;  /* 0x00000007ff077290 */ /* 0x000fe200087fe4ff */
[----:B------:R-:W-:Y:S01]  /*0470*/  SEL R7, R11, R0, !P2 ;  /* 0x000000000b077207 */ /* 0x000fe20005000000 */
[C---:B------:R-:W-:Y:S01]  /*0480*/  IMAD R11, R9.reuse, R9, RZ ;  /* 0x00000009090b7224 */ /* 0x040fe200078e02ff */
[----:B------:R-:W-:-:S04]  /*0490*/  LOP3.LUT R9, R9, 0xf, RZ, 0xc0, !PT ;  /* 0x0000000f09097812 */ /* 0x000fc800078ec0ff */
[----:B-1----:R-:W-:-:S07]  /*04a0*/  I2FP.F32.U32 R11, R11 ;  /* 0x0000000b000b7245 */ /* 0x002fce0000201000 */
.L_x_20:
[----:B0-----:R-:W0:Y:S01]  /*04b0*/  LDC R13, c[0x0][0x390] ;  /* 0x0000e400ff0d7b82 */ /* 0x001e220000000800 */
[----:B------:R-:W-:Y:S01]  /*04c0*/  IMAD.MOV.U32 R0, RZ, RZ, RZ ;  /* 0x000000ffff007224 */ /* 0x000fe200078e00ff */
[----:B------:R-:W-:Y:S01]  /*04d0*/  UMOV UR5, URZ ;  /* 0x000000ff00057c82 */ /* 0x000fe20008000000 */
[----:B0-----:R-:W-:-:S07]  /*04e0*/  IMAD R13, R13, UR4, R4 ;  /* 0x000000040d0d7c24 */ /* 0x001fce000f8e0204 */
.L_x_17:
[----:B------:R-:W0:Y:S01]  /*04f0*/  LDCU UR11, c[0x0][0x39c] ;  /* 0x00007380ff0b77ac */ /* 0x000e220008000800 */
[----:B------:R-:W-:Y:S01]  /*0500*/  IADD3 R12, PT, PT, R13, UR5, RZ ;  /* 0x000000050d0c7c10 */ /* 0x000fe2000fffe0ff */
[----:B------:R-:W-:Y:S01]  /*0510*/  IMAD.MOV.U32 R15, RZ, RZ, RZ ;  /* 0x000000ffff0f7224 */ /* 0x000fe200078e00ff */
[----:B------:R-:W1:Y:S01]  /*0520*/  LDCU UR10, c[0x0][0x394] ;  /* 0x00007280ff0a77ac */ /* 0x000e620008000800 */
[----:B------:R-:W-:Y:S02]  /*0530*/  UIADD3 UR5, UPT, UPT, UR5, 0x1, URZ ;  /* 0x0000000105057890 */ /* 0x000fe4000fffe0ff */
[----:B0-----:R-:W-:Y:S02]  /*0540*/  UISETP.GE.U32.AND UP0, UPT, UR11, 0x10, UPT ;  /* 0x000000100b00788c */ /* 0x001fe4000bf06070 */
[----:B------:R-:W-:Y:S01]  /*0550*/  UISETP.NE.AND UP1, UPT, UR5, UR11, UPT ;  /* 0x0000000b0500728c */ /* 0x000fe2000bf25270 */
[----:B-1----:R-:W-:-:S06]  /*0560*/  IMAD R12, R12, UR10, R5 ;  /* 0x0000000a0c0c7c24 */ /* 0x002fcc000f8e0205 */
[----:B------:R-:W-:Y:S05]  /*0570*/  BRA.U !UP0, `(.L_x_12) ;  /* 0x0000000108a87547 */ /* 0x000fea000b800000 */
[----:B------:R-:W-:Y:S01]  /*0580*/  IMAD.MOV.U32 R15, RZ, RZ, R12 ;  /* 0x000000ffff0f7224 */ /* 0x000fe200078e000c */
[----:B------:R-:W-:-:S07]  /*0590*/  MOV R14, R10 ;  /* 0x0000000a000e7202 */ /* 0x000fce0000000f00 */
.L_x_13:
[----:B------:R-:W-:Y:S02]  /*05a0*/  IMAD.U32 R2, RZ, RZ, UR6 ;  /* 0x00000006ff027e24 */ /* 0x000fe4000f8e00ff */
[----:B------:R-:W-:Y:S02]  /*05b0*/  IMAD.U32 R3, RZ, RZ, UR7 ;  /* 0x00000007ff037e24 */ /* 0x000fe4000f8e00ff */
[----:B------:R-:W-:-:S05]  /*05c0*/  IMAD.WIDE R2, R15, 0x4, R2 ;  /* 0x000000040f027825 */ /* 0x000fca00078e0202 */
[----:B------:R-:W2:Y:S04]  /*05d0*/  LDG.E R19, desc[UR8][R2.64+-0x20] ;  /* 0xffffe00802137981 */ /* 0x000ea8000c1e1900 */
[----:B------:R-:W3:Y:S04]  /*05e0*/  LDG.E R27, desc[UR8][R2.64+-0x1c] ;  /* 0xffffe408021b7981 */ /* 0x000ee8000c1e1900 */
[----:B------:R-:W4:Y:S04]  /*05f0*/  LDG.E R25, desc[UR8][R2.64+-0x18] ;  /* 0xffffe80802197981 */ /* 0x000f28000c1e1900 */
[----:B------:R-:W5:Y:S04]  /*0600*/  LDG.E R24, desc[UR8][R2.64+-0x14] ;  /* 0xffffec0802187981 */ /* 0x000f68000c1e1900 */
[----:B------:R-:W5:Y:S04]  /*0610*/  LDG.E R23, desc[UR8][R2.64+-0x10] ;  /* 0xfffff00802177981 */ /* 0x000f68000c1e1900 */
[----:B------:R-:W5:Y:S04]  /*0620*/  LDG.E R22, desc[UR8][R2.64+-0xc] ;  /* 0xfffff40802167981 */ /* 0x000f68000c1e1900 */
[----:B------:R-:W5:Y:S04]  /*0630*/  LDG.E R16, desc[UR8][R2.64+-0x8] ;  /* 0xfffff80802107981 */ /* 0x000f68000c1e1900 */
[----:B------:R-:W5:Y:S04]  /*0640*/  LDG.E R18, desc[UR8][R2.64+-0x4] ;  /* 0xfffffc0802127981 */ /* 0x000f68000c1e1900 */
[----:B------:R-:W5:Y:S01]  /*0650*/  LDG.E R17, desc[UR8][R2.64] ;  /* 0x0000000802117981 */ /* 0x000f62000c1e1900 */
[----:B--2---:R-:W-:-:S03]  /*0660*/  FADD R0, R19, R0 ;  /* 0x0000000013007221 */ /* 0x004fc60000000000 */
[----:B------:R-:W2:Y:S01]  /*0670*/  LDG.E R19, desc[UR8][R2.64+0x4] ;  /* 0x0000040802137981 */ /* 0x000ea2000c1e1900 */
[----:B---3--:R-:W-:-:S03]  /*0680*/  FADD R26, R0, R27 ;  /* 0x0000001b001a7221 */ /* 0x008fc60000000000 */
[----:B------:R-:W3:Y:S01]  /*0690*/  LDG.E R0, desc[UR8][R2.64+0x8] ;  /* 0x0000080802007981 */ /* 0x000ee2000c1e1900 */
[----:B----4-:R-:W-:-:S03]  /*06a0*/  FADD R27, R26, R25 ;  /* 0x000000191a1b7221 */ /* 0x010fc60000000000 */
[----:B------:R-:W4:Y:S01]  /*06b0*/  LDG.E R25, desc[UR8][R2.64+0xc] ;  /* 0x00000c0802197981 */ /* 0x000f22000c1e1900 */
[----:B-----5:R-:W-:-:S03]  /*06c0*/  FADD R26, R27, R24 ;  /* 0x000000181b1a7221 */ /* 0x020fc60000000000 */
[----:B------:R-:W5:Y:S01]  /*06d0*/  LDG.E R24, desc[UR8][R2.64+0x10] ;  /* 0x0000100802187981 */ /* 0x000f62000c1e1900 */
[----:B------:R-:W-:-:S03]  /*06e0*/  FADD R27, R26, R23 ;  /* 0x000000171a1b7221 */ /* 0x000fc60000000000 */
[----:B------:R-:W5:Y:S01]  /*06f0*/  LDG.E R23, desc[UR8][R2.64+0x14] ;  /* 0x0000140802177981 */ /* 0x000f62000c1e1900 */
[----:B------:R-:W-:-:S03]  /*0700*/  FADD R27, R27, R22 ;  /* 0x000000161b1b7221 */ /* 0x000fc60000000000 */
[----:B------:R-:W5:Y:S04]  /*0710*/  LDG.E R22, desc[UR8][R2.64+0x18] ;  /* 0x0000180802167981 */ /* 0x000f68000c1e1900 */
[----:B------:R-:W5:Y:S01]  /*0720*/  LDG.E R26, desc[UR8][R2.64+0x1c] ;  /* 0x00001c08021a7981 */ /* 0x000f62000c1e1900 */
[----:B------:R-:W-:Y:S01]  /*0730*/  FADD R27, R27, R16 ;  /* 0x000000101b1b7221 */ /* 0x000fe20000000000 */
[----:B------:R-:W-:Y:S01]  /*0740*/  IADD3 R14, PT, PT, R14, 0x10, RZ ;  /* 0x000000100e0e7810 */ /* 0x000fe20007ffe0ff */
[----:B------:R-:W-:Y:S02]  /*0750*/  VIADD R15, R15, 0x10 ;  /* 0x000000100f0f7836 */ /* 0x000fe40000000000 */
[----:B------:R-:W-:Y:S01]  /*0760*/  FADD R18, R27, R18 ;  /* 0x000000121b127221 */ /* 0x000fe20000000000 */
[----:B------:R-:W-:-:S03]  /*0770*/  ISETP.NE.AND P0, PT, R14, RZ, PT ;  /* 0x000000ff0e00720c */ /* 0x000fc60003f05270 */
[----:B------:R-:W-:-:S04]  /*0780*/  FADD R18, R18, R17 ;  /* 0x0000001112127221 */ /* 0x000fc80000000000 */
[----:B--2---:R-:W-:-:S04]  /*0790*/  FADD R19, R18, R19 ;  /* 0x0000001312137221 */ /* 0x004fc80000000000 */
[----:B---3--:R-:W-:-:S04]  /*07a0*/  FADD R0, R19, R0 ;  /* 0x0000000013007221 */ /* 0x008fc80000000000 */
[----:B----4-:R-:W-:-:S04]  /*07b0*/  FADD R25, R0, R25 ;  /* 0x0000001900197221 */ /* 0x010fc80000000000 */
[----:B-----5:R-:W-:-:S04]  /*07c0*/  FADD R24, R25, R24 ;  /* 0x0000001819187221 */ /* 0x020fc80000000000 */
[----:B------:R-:W-:-:S04]  /*07d0*/  FADD R23, R24, R23 ;  /* 0x0000001718177221 */ /* 0x000fc80000000000 */
[----:B------:R-:W-:-:S04]  /*07e0*/  FADD R23, R23, R22 ;  /* 0x0000001617177221 */ /* 0x000fc80000000000 */
[----:B------:R-:W-:Y:S01]  /*07f0*/  FADD R0, R23, R26 ;  /* 0x0000001a17007221 */ /* 0x000fe20000000000 */
[----:B------:R-:W-:Y:S06]  /*0800*/  @P0 BRA `(.L_x_13) ;  /* 0xfffffffc00640947 */ /* 0x000fec000383ffff */
[----:B------:R-:W-:-:S07]  /*0810*/  IMAD.MOV.U32 R15, RZ, RZ, R8 ;  /* 0x000000ffff0f7224 */ /* 0x000fce00078e0008 */
.L_x_12:
[----:B------:R-:W-:-:S13]  /*0820*/  ISETP.NE.AND P0, PT, R9, RZ, PT ;  /* 0x000000ff0900720c */ /* 0x000fda0003f05270 */
[----:B------:R-:W-:Y:S05]  /*0830*/  @!P0 BRA `(.L_x_14) ;  /* 0x0000000000d88947 */ /* 0x000fea0003800000 */
[----:B------:R-:W-:Y:S02]  /*0840*/  IADD3 R2, PT, PT, R9, -0x1, RZ ;  /* 0xffffffff09027810 */ /* 0x000fe40007ffe0ff */
[----:B------:R-:W-:Y:S02]  /*0850*/  ISETP.NE.AND P1, PT, R20, RZ, PT ;  /* 0x000000ff1400720c */ /* 0x000fe40003f25270 */
[----:B------:R-:W-:-:S13]  /*0860*/  ISETP.GE.U32.AND P0, PT, R2, 0x7, PT ;  /* 0x000000070200780c */ /* 0x000fda0003f06070 */
[----:B------:R-:W-:Y:S05]  /*0870*/  @!P0 BRA `(.L_x_15) ;  /* 0x0000000000508947 */ /* 0x000fea0003800000 */
[----:B------:R-:W0:Y:S01]  /*0880*/  LDC.64 R2, c[0x0][0x380] ;  /* 0x0000e000ff027b82 */ /* 0x000e220000000a00 */
[----:B------:R-:W-:-:S04]  /*0890*/  IMAD.IADD R17, R12, 0x1, R15 ;  /* 0x000000010c117824 */ /* 0x000fc800078e020f */
[----:B0-----:R-:W-:-:S05]  /*08a0*/  IMAD.WIDE R2, R17, 0x4, R2 ;  /* 0x0000000411027825 */ /* 0x001fca00078e0202 */
[----:B------:R-:W2:Y:S04]  /*08b0*/  LDG.E R17, desc[UR8][R2.64] ;  /* 0x0000000802117981 */ /* 0x000ea8000c1e1900 */
[----:B------:R-:W3:Y:S04]  /*08c0*/  LDG.E R16, desc[UR8][R2.64+0x4] ;  /* 0x0000040802107981 */ /* 0x000ee8000c1e1900 */
[----:B------:R-:W4:Y:S04]  /*08d0*/  LDG.E R19, desc[UR8][R2.64+0x8] ;  /* 0x0000080802137981 */ /* 0x000f28000c1e1900 */
[----:B------:R-:W5:Y:S04]  /*08e0*/  LDG.E R23, desc[UR8][R2.64+0xc] ;  /* 0x00000c0802177981 */ /* 0x000f68000c1e1900 */
[----:B------:R-:W5:Y:S04]  /*08f0*/  LDG.E R25, desc[UR8][R2.64+0x10] ;  /* 0x0000100802197981 */ /* 0x000f68000c1e1900 */
[----:B------:R-:W5:Y:S04]  /*0900*/  LDG.E R27, desc[UR8][R2.64+0x14] ;  /* 0x00001408021b7981 */ /* 0x000f68000c1e1900 */
[----:B------:R-:W5:Y:S04]  /*0910*/  LDG.E R14, desc[UR8][R2.64+0x18] ;  /* 0x00001808020e7981 */ /* 0x000f68000c1e1900 */
[----:B------:R-:W5:Y:S01]  /*0920*/  LDG.E R29, desc[UR8][R2.64+0x1c] ;  /* 0x00001c08021d7981 */ /* 0x000f62000c1e1900 */
[----:B------:R-:W-:-:S02]  /*0930*/  VIADD R15, R15, 0x8 ;  /* 0x000000080f0f7836 */ /* 0x000fc40000000000 */
[----:B--2---:R-:W-:-:S04]  /*0940*/  FADD R17, R0, R17 ;  /* 0x0000001100117221 */ /* 0x004fc80000000000 */
[----:B---3--:R-:W-:-:S04]  /*0950*/  FADD R16, R17, R16 ;  /* 0x0000001011107221 */ /* 0x008fc80000000000 */
[----:B----4-:R-:W-:-:S04]  /*0960*/  FADD R16, R16, R19 ;  /* 0x0000001310107221 */ /* 0x010fc80000000000 */
[----:B-----5:R-:W-:-:S04]  /*0970*/  FADD R16, R16, R23 ;  /* 0x0000001710107221 */ /* 0x020fc80000000000 */
[----:B------:R-:W-:-:S04]  /*0980*/  FADD R16, R16, R25 ;  /* 0x0000001910107221 */ /* 0x000fc80000000000 */
[----:B------:R-:W-:-:S04]  /*0990*/  FADD R27, R16, R27 ;  /* 0x0000001b101b7221 */ /* 0x000fc80000000000 */
[----:B------:R-:W-:-:S04]  /*09a0*/  FADD R14, R27, R14 ;  /* 0x0000000e1b0e7221 */ /* 0x000fc80000000000 */
[----:B------:R-:W-:-:S07]  /*09b0*/  FADD R0, R14, R29 ;  /* 0x0000001d0e007221 */ /* 0x000fce0000000000 */
.L_x_15:
        /* <DEDUP_REMOVED lines=11> */
[----:B------:R-:W5:Y:S01]  /*0a70*/  LDG.E R23, desc[UR8][R2.64+0xc] ;  /* 0x00000c0802177981 */ /* 0x000f62000c1e1900 */
[----:B------:R-:W-:-:S02]  /*0a80*/  VIADD R15, R15, 0x4 ;  /* 0x000000040f0f7836 */ /* 0x000fc40000000000 */
[----:B--2---:R-:W-:-:S04]  /*0a90*/  FADD R17, R0, R17 ;  /* 0x0000001100117221 */ /* 0x004fc80000000000 */
[----:B---3--:R-:W-:-:S04]  /*0aa0*/  FADD R14, R17, R14 ;  /* 0x0000000e110e7221 */ /* 0x008fc80000000000 */
[----:B----4-:R-:W-:-:S04]  /*0ab0*/  FADD R14, R14, R19 ;  /* 0x000000130e0e7221 */ /* 0x010fc80000000000 */
[----:B-----5:R-:W-:-:S07]  /*0ac0*/  FADD R0, R14, R23 ;  /* 0x000000170e007221 */ /* 0x020fce0000000000 */
.L_x_16:
[----:B------:R-:W-:Y:S05]  /*0ad0*/  @!P1 BRA `(.L_x_14) ;  /* 0x0000000000309947 */ /* 0x000fea0003800000 */
[----:B------:R-:W0:Y:S01]  /*0ae0*/  LDC.64 R2, c[0x0][0x380] ;  /* 0x0000e000ff027b82 */ /* 0x000e220000000a00 */
[----:B------:R-:W-:-:S05]  /*0af0*/  IADD3 R15, PT, PT, R12, R15, RZ ;  /* 0x0000000f0c0f7210 */ /* 0x000fca0007ffe0ff */
[----:B0-----:R-:W-:-:S05]  /*0b00*/  IMAD.WIDE R2, R15, 0x4, R2 ;  /* 0x000000040f027825 */ /* 0x001fca00078e0202 */
[----:B------:R-:W2:Y:S01]  /*0b10*/  LDG.E R15, desc[UR8][R2.64] ;  /* 0x00000008020f7981 */ /* 0x000ea2000c1e1900 */
[----:B------:R-:W-:Y:S01]  /*0b20*/  ISETP.NE.AND P0, PT, R21, 0x1, PT ;  /* 0x000000011500780c */ /* 0x000fe20003f05270 */
[----:B--2---:R-:W-:-:S12]  /*0b30*/  FADD R0, R0, R15 ;  /* 0x0000000f00007221 */ /* 0x004fd80000000000 */
[----:B------:R-:W-:Y:S05]  /*0b40*/  @!P0 BRA `(.L_x_14) ;  /* 0x0000000000148947 */ /* 0x000fea0003800000 */
[----:B------:R-:W-:Y:S01]  /*0b50*/  ISETP.NE.AND P0, PT, R21, 0x2, PT ;  /* 0x000000021500780c */ /* 0x000fe20003f05270 */
[----:B------:R-:W2:-:S12]  /*0b60*/  LDG.E R15, desc[UR8][R2.64+0x4] ;  /* 0x00000408020f7981 */ /* 0x000e98000c1e1900 */
[----:B------:R-:W3:Y:S01]  /*0b70*/  @P0 LDG.E R17, desc[UR8][R2.64+0x8] ;  /* 0x0000080802110981 */ /* 0x000ee2000c1e1900 */
[----:B--2---:R-:W-:-:S04]  /*0b80*/  FADD R0, R0, R15 ;  /* 0x0000000f00007221 */ /* 0x004fc80000000000 */
[----:B---3--:R-:W-:-:S07]  /*0b90*/  @P0 FADD R0, R0, R17 ;  /* 0x0000001100000221 */ /* 0x008fce0000000000 */
.L_x_14:
[----:B------:R-:W-:Y:S05]  /*0ba0*/  BRA.U UP1, `(.L_x_17) ;  /* 0xfffffff901507547 */ /* 0x000fea000b83ffff */
[----:B------:R-:W0:Y:S01]  /*0bb0*/  MUFU.RCP R2, R11 ;  /* 0x0000000b00027308 */ /* 0x000e220000001000 */
[----:B------:R-:W-:Y:S07]  /*0bc0*/  BSSY.RECONVERGENT B0, `(.L_x_18) ;  /* 0x000000b000007945 */ /* 0x000fee0003800200 */
[----:B------:R-:W1:Y:S01]  /*0bd0*/  FCHK P0, R0, R11 ;  /* 0x0000000b00007302 */ /* 0x000e620000000000 */
[----:B0-----:R-:W-:-:S04]  /*0be0*/  FFMA R3, -R11, R2, 1 ;  /* 0x3f8000000b037423 */ /* 0x001fc80000000102 */
[----:B------:R-:W-:-:S04]  /*0bf0*/  FFMA R3, R2, R3, R2 ;  /* 0x0000000302037223 */ /* 0x000fc80000000002 */
[----:B------:R-:W-:-:S04]  /*0c00*/  FFMA R2, R0, R3, RZ ;  /* 0x0000000300027223 */ /* 0x000fc800000000ff */
[----:B------:R-:W-:-:S04]  /*0c10*/  FFMA R12, -R11, R2, R0 ;  /* 0x000000020b0c7223 */ /* 0x000fc80000000100 */
[----:B------:R-:W-:Y:S01]  /*0c20*/  FFMA R13, R3, R12, R2 ;  /* 0x0000000c030d7223 */ /* 0x000fe20000000002 */
[----:B-1----:R-:W-:Y:S06]  /*0c30*/  @!P0 BRA `(.L_x_19) ;  /* 0x00000000000c8947 */ /* 0x002fec0003800000 */
[----:B------:R-:W-:-:S07]  /*0c40*/  MOV R2, 0xc60 ;  /* 0x00000c6000027802 */ /* 0x000fce0000000f00 */
[----:B------:R-:W-:Y:S05]  /*0c50*/  CALL.REL.NOINC `($__internal_0_$__cuda_sm3x_div_rn_noftz_f32_slowpath) ;  /* 0x0000000000347944 */ /* 0x000fea0003c00000 */
[----:B------:R-:W-:-:S07]  /*0c60*/  IMAD.MOV.U32 R13, RZ, RZ, R0 ;  /* 0x000000ffff0d7224 */ /* 0x000fce00078e0000 */
.L_x_19:
[----:B------:R-:W-:Y:S05]  /*0c70*/  BSYNC.RECONVERGENT B0 ;  /* 0x0000000000007941 */ /* 0x000fea0003800200 */
.L_x_18:
[----:B------:R-:W0:Y:S01]  /*0c80*/  LDC.64 R14, c[0x0][0x3a0] ;  /* 0x0000e800ff0e7b82 */ /* 0x000e220000000a00 */
[----:B------:R-:W1:Y:S07]  /*0c90*/  LDCU UR5, c[0x0][0x398] ;  /* 0x00007300ff0577ac */ /* 0x000e6e0008000800 */
[----:B------:R-:W2:Y:S01]  /*0ca0*/  LDC.64 R2, c[0x0][0x388] ;  /* 0x0000e200ff027b82 */ /* 0x000ea20000000a00 */
[----:B0-----:R-:W-:Y:S01]  /*0cb0*/  IMAD R0, R14, UR4, R7 ;  /* 0x000000040e007c24 */ /* 0x001fe2000f8e0207 */
[----:B------:R-:W-:-:S03]  /*0cc0*/  UIADD3 UR4, UPT, UPT, UR4, 0x1, URZ ;  /* 0x0000000104047890 */ /* 0x000fc6000fffe0ff */
[----:B------:R-:W-:Y:S01]  /*0cd0*/  IMAD R15, R0, R15, R6 ;  /* 0x0000000f000f7224 */ /* 0x000fe200078e0206 */
[----:B-1----:R-:W-:-:S03]  /*0ce0*/  UISETP.NE.AND UP0, UPT, UR4, UR5, UPT ;  /* 0x000000050400728c */ /* 0x002fc6000bf05270 */
[----:B--2---:R-:W-:-:S05]  /*0cf0*/  IMAD.WIDE R2, R15, 0x4, R2 ;  /* 0x000000040f027825 */ /* 0x004fca00078e0202 */
[----:B------:R0:W-:Y:S01]  /*0d00*/  STG.E desc[UR8][R2.64], R13 ;  /* 0x0000000d02007986 */ /* 0x0001e2000c101908 */
[----:B------:R-:W-:Y:S05]  /*0d10*/  BRA.U UP0, `(.L_x_20) ;  /* 0xfffffff500e47547 */ /* 0x000fea000b83ffff */
[----:B------:R-:W-:Y:S05]  /*0d20*/  EXIT ;  /* 0x000000000000794d */ /* 0x000fea0003800000 */
        .weak           $__internal_0_$__cuda_sm3x_div_rn_noftz_f32_slowpath
        .type           $__internal_0_$__cuda_sm3x_div_rn_noftz_f32_slowpath,@function
        .size           $__internal_0_$__cuda_sm3x_div_rn_noftz_f32_slowpath,(.L_x_46 - $__internal_0_$__cuda_sm3x_div_rn_noftz_f32_slowpath)
$__internal_0_$__cuda_sm3x_div_rn_noftz_f32_slowpath:
[--C-:B------:R-:W-:Y:S01]  /*0d30*/  SHF.R.U32.HI R12, RZ, 0x17, R11.reuse ;  /* 0x00000017ff0c7819 */ /* 0x100fe2000001160b */
[----:B------:R-:W-:Y:S01]  /*0d40*/  BSSY.RECONVERGENT B1, `(.L_x_21) ;  /* 0x0000065000017945 */ /* 0x000fe20003800200 */
[--C-:B------:R-:W-:Y:S01]  /*0d50*/  SHF.R.U32.HI R3, RZ, 0x17, R0.reuse ;  /* 0x00000017ff037819 */ /* 0x100fe20000011600 */
[----:B------:R-:W-:Y:S01]  /*0d60*/  IMAD.MOV.U32 R14, RZ, RZ, R0 ;  /* 0x000000ffff0e7224 */ /* 0x000fe200078e0000 */
[----:B------:R-:W-:Y:S01]  /*0d70*/  LOP3.LUT R12, R12, 0xff, RZ, 0xc0, !PT ;  /* 0x000000ff0c0c7812 */ /* 0x000fe200078ec0ff */
[----:B------:R-:W-:Y:S01]  /*0d80*/  IMAD.MOV.U32 R15, RZ, RZ, R11 ;  /* 0x000000ffff0f7224 */ /* 0x000fe200078e000b */
[----:B------:R-:W-:-:S03]  /*0d90*/  LOP3.LUT R18, R3, 0xff, RZ, 0xc0, !PT ;  /* 0x000000ff03127812 */ /* 0x000fc600078ec0ff */
[----:B------:R-:W-:Y:S01]  /*0da0*/  VIADD R16, R12, 0xffffffff ;  /* 0xffffffff0c107836 */ /* 0x000fe20000000000 */
[----:B------:R-:W-:-:S04]  /*0db0*/  IADD3 R17, PT, PT, R18, -0x1, RZ ;  /* 0xffffffff12117810 */ /* 0x000fc80007ffe0ff */
[----:B------:R-:W-:-:S04]  /*0dc0*/  ISETP.GT.U32.AND P0, PT, R16, 0xfd, PT ;  /* 0x000000fd1000780c */ /* 0x000fc80003f04070 */
[----:B------:R-:W-:-:S13]  /*0dd0*/  ISETP.GT.U32.OR P0, PT, R17, 0xfd, P0 ;  /* 0x000000fd1100780c */ /* 0x000fda0000704470 */
[----:B------:R-:W-:Y:S01]  /*0de0*/  @!P0 MOV R13, RZ ;  /* 0x000000ff000d8202 */ /* 0x000fe20000000f00 */
[----:B------:R-:W-:Y:S06]  /*0df0*/  @!P0 BRA `(.L_x_22) ;  /* 0x0000000000608947 */ /* 0x000fec0003800000 */
[----:B------:R-:W-:Y:S01]  /*0e00*/  FSETP.GTU.FTZ.AND P1, PT, |R11|, +INF , PT ;  /* 0x7f8000000b00780b */ /* 0x000fe20003f3c200 */
[----:B------:R-:W-:Y:S01]  /*0e10*/  IMAD.MOV.U32 R3, RZ, RZ, R11 ;  /* 0x000000ffff037224 */ /* 0x000fe200078e000b */
[----:B------:R-:W-:-:S04]  /*0e20*/  FSETP.GTU.FTZ.AND P0, PT, |R0|, +INF , PT ;  /* 0x7f8000000000780b */ /* 0x000fc80003f1c200 */
[----:B------:R-:W-:-:S13]  /*0e30*/  PLOP3.LUT P0, PT, P0, P1, PT, 0xf8, 0x8f ;  /* 0x00000000008f781c */ /* 0x000fda0000703f70 */
[----:B------:R-:W-:Y:S05]  /*0e40*/  @P0 BRA `(.L_x_23) ;  /* 0x00000004004c0947 */ /* 0x000fea0003800000 */
[----:B------:R-:W-:-:S13]  /*0e50*/  LOP3.LUT P0, RZ, R15, 0x7fffffff, R14, 0xc8, !PT ;  /* 0x7fffffff0fff7812 */ /* 0x000fda000780c80e */
[----:B------:R-:W-:Y:S05]  /*0e60*/  @!P0 BRA `(.L_x_24) ;  /* 0x00000004003c8947 */ /* 0x000fea0003800000 */
[C---:B------:R-:W-:Y:S02]  /*0e70*/  FSETP.NEU.FTZ.AND P1, PT, |R0|.reuse, +INF , PT ;  /* 0x7f8000000000780b */ /* 0x040fe40003f3d200 */
[----:B------:R-:W-:Y:S02]  /*0e80*/  FSETP.NEU.FTZ.AND P0, PT, |R3|, +INF , PT ;  /* 0x7f8000000300780b */ /* 0x000fe40003f1d200 */
[----:B------:R-:W-:-:S11]  /*0e90*/  FSETP.NEU.FTZ.AND P2, PT, |R0|, +INF , PT ;  /* 0x7f8000000000780b */ /* 0x000fd60003f5d200 */
[----:B------:R-:W-:Y:S05]  /*0ea0*/  @!P0 BRA !P1, `(.L_x_24) ;  /* 0x00000004002c8947 */ /* 0x000fea0004800000 */
[----:B------:R-:W-:-:S04]  /*0eb0*/  LOP3.LUT P1, RZ, R14, 0x7fffffff, RZ, 0xc0, !PT ;  /* 0x7fffffff0eff7812 */ /* 0x000fc8000782c0ff */
[----:B------:R-:W-:-:S13]  /*0ec0*/  PLOP3.LUT P0, PT, P0, P1, PT, 0x2f, 0xf2 ;  /* 0x0000000000f2781c */ /* 0x000fda0000702577 */
[----:B------:R-:W-:Y:S05]  /*0ed0*/  @P0 BRA `(.L_x_25) ;  /* 0x0000000400180947 */ /* 0x000fea0003800000 */
[----:B------:R-:W-:-:S04]  /*0ee0*/  LOP3.LUT P0, RZ, R15, 0x7fffffff, RZ, 0xc0, !PT ;  /* 0x7fffffff0fff7812 */ /* 0x000fc8000780c0ff */
[----:B------:R-:W-:-:S13]  /*0ef0*/  PLOP3.LUT P0, PT, P2, P0, PT, 0x2f, 0xf2 ;  /* 0x0000000000f2781c */ /* 0x000fda0001700577 */
[----:B------:R-:W-:Y:S05]  /*0f00*/  @P0 BRA `(.L_x_26) ;  /* 0x0000000400000947 */ /* 0x000fea0003800000 */
[----:B------:R-:W-:Y:S02]  /*0f10*/  ISETP.GE.AND P0, PT, R17, RZ, PT ;  /* 0x000000ff1100720c */ /* 0x000fe40003f06270 */
[----:B------:R-:W-:-:S11]  /*0f20*/  ISETP.GE.AND P1, PT, R16, RZ, PT ;  /* 0x000000ff1000720c */ /* 0x000fd60003f26270 */
[----:B------:R-:W-:Y:S01]  /*0f30*/  @P0 IMAD.MOV.U32 R13, RZ, RZ, RZ ;  /* 0x000000ffff0d0224 */ /* 0x000fe200078e00ff */
[----:B------:R-:W-:Y:S01]  /*0f40*/  @!P0 MOV R13, 0xffffffc0 ;  /* 0xffffffc0000d8802 */ /* 0x000fe20000000f00 */
[----:B------:R-:W-:Y:S01]  /*0f50*/  @!P0 FFMA R14, R0, 1.84467440737095516160e+19, RZ ;  /* 0x5f800000000e8823 */ /* 0x000fe200000000ff */
[----:B------:R-:W-:-:S03]  /*0f60*/  @!P1 FFMA R15, R3, 1.84467440737095516160e+19, RZ ;  /* 0x5f800000030f9823 */ /* 0x000fc600000000ff */
[----:B------:R-:W-:-:S07]  /*0f70*/  @!P1 VIADD R13, R13, 0x40 ;  /* 0x000000400d0d9836 */ /* 0x000fce0000000000 */
.L_x_22:
[----:B------:R-:W-:Y:S01]  /*0f80*/  LEA R0, R12, 0xc0800000, 0x17 ;  /* 0xc08000000c007811 */ /* 0x000fe200078eb8ff */
[----:B------:R-:W-:Y:S04]  /*0f90*/  BSSY.RECONVERGENT B2, `(.L_x_27) ;  /* 0x0000036000027945 */ /* 0x000fe80003800200 */
[----:B------:R-:W-:Y:S01]  /*0fa0*/  IMAD.IADD R16, R15, 0x1, -R0 ;  /* 0x000000010f107824 */ /* 0x000fe200078e0a00 */
[----:B------:R-:W-:-:S03]  /*0fb0*/  IADD3 R15, PT, PT, R18, -0x7f, RZ ;  /* 0xffffff81120f7810 */ /* 0x000fc60007ffe0ff */
[----:B------:R-:W0:Y:S01]  /*0fc0*/  MUFU.RCP R3, R16 ;  /* 0x0000001000037308 */ /* 0x000e220000001000 */
[----:B------:R-:W-:Y:S01]  /*0fd0*/  FADD.FTZ R17, -R16, -RZ ;  /* 0x800000ff10117221 */ /* 0x000fe20000010100 */
[----:B------:R-:W-:-:S03]  /*0fe0*/  IMAD R0, R15, -0x800000, R14 ;  /* 0xff8000000f007824 */ /* 0x000fc600078e020e */
[----:B0-----:R-:W-:-:S04]  /*0ff0*/  FFMA R18, R3, R17, 1 ;  /* 0x3f80000003127423 */ /* 0x001fc80000000011 */
[----:B------:R-:W-:-:S04]  /*1000*/  FFMA R3, R3, R18, R3 ;  /* 0x0000001203037223 */ /* 0x000fc80000000003 */
[----:B------:R-:W-:-:S04]  /*1010*/  FFMA R14, R0, R3, RZ ;  /* 0x00000003000e7223 */ /* 0x000fc800000000ff */
[----:B------:R-:W-:-:S04]  /*1020*/  FFMA R18, R17, R14, R0 ;  /* 0x0000000e11127223 */ /* 0x000fc80000000000 */
[----:B------:R-:W-:Y:S01]  /*1030*/  FFMA R18, R3, R18, R14 ;  /* 0x0000001203127223 */ /* 0x000fe2000000000e */
[----:B------:R-:W-:-:S03]  /*1040*/  IADD3 R14, PT, PT, R15, 0x7f, -R12 ;  /* 0x0000007f0f0e7810 */ /* 0x000fc60007ffe80c */
[----:B------:R-:W-:Y:S02]  /*1050*/  FFMA R17, R17, R18, R0 ;  /* 0x0000001211117223 */ /* 0x000fe40000000000 */
[----:B------:R-:W-:Y:S02]  /*1060*/  IMAD.IADD R13, R14, 0x1, R13 ;  /* 0x000000010e0d7824 */ /* 0x000fe400078e020d */
[----:B------:R-:W-:-:S05]  /*1070*/  FFMA R0, R3, R17, R18 ;  /* 0x0000001103007223 */ /* 0x000fca0000000012 */
[----:B------:R-:W-:-:S04]  /*1080*/  SHF.R.U32.HI R12, RZ, 0x17, R0 ;  /* 0x00000017ff0c7819 */ /* 0x000fc80000011600 */
[----:B------:R-:W-:-:S05]  /*1090*/  LOP3.LUT R12, R12, 0xff, RZ, 0xc0, !PT ;  /* 0x000000ff0c0c7812 */ /* 0x000fca00078ec0ff */
[----:B------:R-:W-:-:S05]  /*10a0*/  IMAD.IADD R15, R12, 0x1, R13 ;  /* 0x000000010c0f7824 */ /* 0x000fca00078e020d */
[----:B------:R-:W-:-:S04]  /*10b0*/  IADD3 R12, PT, PT, R15, -0x1, RZ ;  /* 0xffffffff0f0c7810 */ /* 0x000fc80007ffe0ff */
[----:B------:R-:W-:-:S13]  /*10c0*/  ISETP.GE.U32.AND P0, PT, R12, 0xfe, PT ;  /* 0x000000fe0c00780c */ /* 0x000fda0003f06070 */
[----:B------:R-:W-:Y:S05]  /*10d0*/  @!P0 BRA `(.L_x_28) ;  /* 0x0000000000808947 */ /* 0x000fea0003800000 */
[----:B------:R-:W-:-:S13]  /*10e0*/  ISETP.GT.AND P0, PT, R15, 0xfe, PT ;  /* 0x000000fe0f00780c */ /* 0x000fda0003f04270 */
[----:B------:R-:W-:Y:S05]  /*10f0*/  @P0 BRA `(.L_x_29) ;  /* 0x00000000006c0947 */ /* 0x000fea0003800000 */
[----:B------:R-:W-:-:S13]  /*1100*/  ISETP.GE.AND P0, PT, R15, 0x1, PT ;  /* 0x000000010f00780c */ /* 0x000fda0003f06270 */
[----:B------:R-:W-:Y:S05]  /*1110*/  @P0 BRA `(.L_x_30) ;  /* 0x0000000000740947 */ /* 0x000fea0003800000 */
[----:B------:R-:W-:Y:S02]  /*1120*/  ISETP.GE.AND P0, PT, R15, -0x18, PT ;  /* 0xffffffe80f00780c */ /* 0x000fe40003f06270 */
[----:B------:R-:W-:-:S11]  /*1130*/  LOP3.LUT R0, R0, 0x80000000, RZ, 0xc0, !PT ;  /* 0x8000000000007812 */ /* 0x000fd600078ec0ff */
[----:B------:R-:W-:Y:S05]  /*1140*/  @!P0 BRA `(.L_x_30) ;  /* 0x0000000000688947 */ /* 0x000fea0003800000 */
[-CC-:B------:R-:W-:Y:S01]  /*1150*/  FFMA.RZ R12, R3, R17.reuse, R18.reuse ;  /* 0x00000011030c7223 */ /* 0x180fe2000000c012 */
[C---:B------:R-:W-:Y:S01]  /*1160*/  VIADD R14, R15.reuse, 0x20 ;  /* 0x000000200f0e7836 */ /* 0x040fe20000000000 */
[C---:B------:R-:W-:Y:S02]  /*1170*/  ISETP.NE.AND P2, PT, R15.reuse, RZ, PT ;  /* 0x000000ff0f00720c */ /* 0x040fe40003f45270 */
[----:B------:R-:W-:Y:S01]  /*1180*/  ISETP.NE.AND P1, PT, R15, RZ, PT ;  /* 0x000000ff0f00720c */ /* 0x000fe20003f25270 */
[----:B------:R-:W-:Y:S01]  /*1190*/  IMAD.MOV R15, RZ, RZ, -R15 ;  /* 0x000000ffff0f7224 */ /* 0x000fe200078e0a0f */
[----:B------:R-:W-:Y:S01]  /*11a0*/  LOP3.LUT R13, R12, 0x7fffff, RZ, 0xc0, !PT ;  /* 0x007fffff0c0d7812 */ /* 0x000fe200078ec0ff */
[CCC-:B------:R-:W-:Y:S01]  /*11b0*/  FFMA.RP R12, R3.reuse, R17.reuse, R18.reuse ;  /* 0x00000011030c7223 */ /* 0x1c0fe20000008012 */
[----:B------:R-:W-:Y:S02]  /*11c0*/  FFMA.RM R3, R3, R17, R18 ;  /* 0x0000001103037223 */ /* 0x000fe40000004012 */
[----:B------:R-:W-:-:S03]  /*11d0*/  LOP3.LUT R13, R13, 0x800000, RZ, 0xfc, !PT ;  /* 0x008000000d0d7812 */ /* 0x000fc600078efcff */
[----:B------:R-:W-:Y:S02]  /*11e0*/  FSETP.NEU.FTZ.AND P0, PT, R12, R3, PT ;  /* 0x000000030c00720b */ /* 0x000fe40003f1d000 */
[----:B------:R-:W-:Y:S02]  /*11f0*/  SHF.L.U32 R14, R13, R14, RZ ;  /* 0x0000000e0d0e7219 */ /* 0x000fe400000006ff */
[----:B------:R-:W-:Y:S02]  /*1200*/  SEL R12, R15, RZ, P2 ;  /* 0x000000ff0f0c7207 */ /* 0x000fe40001000000 */
[----:B------:R-:W-:Y:S02]  /*1210*/  ISETP.NE.AND P1, PT, R14, RZ, P1 ;  /* 0x000000ff0e00720c */ /* 0x000fe40000f25270 */
[----:B------:R-:W-:Y:S02]  /*1220*/  SHF.R.U32.HI R12, RZ, R12, R13 ;  /* 0x0000000cff0c7219 */ /* 0x000fe4000001160d */
[----:B------:R-:W-:-:S02]  /*1230*/  PLOP3.LUT P0, PT, P0, P1, PT, 0xf8, 0x8f ;  /* 0x00000000008f781c */ /* 0x000fc40000703f70 */
[----:B------:R-:W-:Y:S02]  /*1240*/  SHF.R.U32.HI R14, RZ, 0x1, R12 ;  /* 0x00000001ff0e7819 */ /* 0x000fe4000001160c */
[----:B------:R-:W-:-:S04]  /*1250*/  SEL R3, RZ, 0x1, !P0 ;  /* 0x00000001ff037807 */ /* 0x000fc80004000000 */
[----:B------:R-:W-:-:S04]  /*1260*/  LOP3.LUT R3, R3, 0x1, R14, 0xf8, !PT ;  /* 0x0000000103037812 */ /* 0x000fc800078ef80e */
[----:B------:R-:W-:-:S04]  /*1270*/  LOP3.LUT R3, R3, R12, RZ, 0xc0, !PT ;  /* 0x0000000c03037212 */ /* 0x000fc800078ec0ff */
[----:B------:R-:W-:-:S04]  /*1280*/  IADD3 R3, PT, PT, R14, R3, RZ ;  /* 0x000000030e037210 */ /* 0x000fc80007ffe0ff */
[----:B------:R-:W-:Y:S01]  /*1290*/  LOP3.LUT R0, R3, R0, RZ, 0xfc, !PT ;  /* 0x0000000003007212 */ /* 0x000fe200078efcff */
[----:B------:R-:W-:Y:S06]  /*12a0*/  BRA `(.L_x_30) ;  /* 0x0000000000107947 */ /* 0x000fec0003800000 */
.L_x_29:
[----:B------:R-:W-:-:S04]  /*12b0*/  LOP3.LUT R0, R0, 0x80000000, RZ, 0xc0, !PT ;  /* 0x8000000000007812 */ /* 0x000fc800078ec0ff */
[----:B------:R-:W-:Y:S01]  /*12c0*/  LOP3.LUT R0, R0, 0x7f800000, RZ, 0xfc, !PT ;  /* 0x7f80000000007812 */ /* 0x000fe200078efcff */
[----:B------:R-:W-:Y:S06]  /*12d0*/  BRA `(.L_x_30) ;  /* 0x0000000000047947 */ /* 0x000fec0003800000 */
.L_x_28:
[----:B------:R-:W-:-:S07]  /*12e0*/  IMAD R0, R13, 0x800000, R0 ;  /* 0x008000000d007824 */ /* 0x000fce00078e0200 */
.L_x_30:
[----:B------:R-:W-:Y:S05]  /*12f0*/  BSYNC.RECONVERGENT B2 ;  /* 0x0000000000027941 */ /* 0x000fea0003800200 */
.L_x_27:
[----:B------:R-:W-:Y:S05]  /*1300*/  BRA `(.L_x_31) ;  /* 0x0000000000207947 */ /* 0x000fea0003800000 */
.L_x_26:
[----:B------:R-:W-:-:S04]  /*1310*/  LOP3.LUT R0, R15, 0x80000000, R14, 0x48, !PT ;  /* 0x800000000f007812 */ /* 0x000fc800078e480e */
[----:B------:R-:W-:Y:S01]  /*1320*/  LOP3.LUT R0, R0, 0x7f800000, RZ, 0xfc, !PT ;  /* 0x7f80000000007812 */ /* 0x000fe200078efcff */
[----:B------:R-:W-:Y:S06]  /*1330*/  BRA `(.L_x_31) ;  /* 0x0000000000147947 */ /* 0x000fec0003800000 */
.L_x_25:
[----:B------:R-:W-:Y:S01]  /*1340*/  LOP3.LUT R0, R15, 0x80000000, R14, 0x48, !PT ;  /* 0x800000000f007812 */ /* 0x000fe200078e480e */
[----:B------:R-:W-:Y:S06]  /*1350*/  BRA `(.L_x_31) ;  /* 0x00000000000c7947 */ /* 0x000fec0003800000 */
.L_x_24:
[----:B------:R-:W0:Y:S01]  /*1360*/  MUFU.RSQ R0, -QNAN ;  /* 0xffc0000000007908 */ /* 0x000e220000001400 */
[----:B------:R-:W-:Y:S05]  /*1370*/  BRA `(.L_x_31) ;  /* 0x0000000000047947 */ /* 0x000fea0003800000 */
.L_x_23:
[----:B------:R-:W-:-:S07]  /*1380*/  FADD.FTZ R0, R0, R3 ;  /* 0x0000000300007221 */ /* 0x000fce0000010000 */
.L_x_31:
[----:B------:R-:W-:Y:S05]  /*1390*/  BSYNC.RECONVERGENT B1 ;  /* 0x0000000000017941 */ /* 0x000fea0003800200 */
.L_x_21:
[----:B------:R-:W-:-:S04]  /*13a0*/  HFMA2 R3, -RZ, RZ, 0, 0 ;  /* 0x00000000ff037431 */ /* 0x000fc800000001ff */
[----:B0-----:R-:W-:Y:S05]  /*13b0*/  RET.REL.NODEC R2 `(_Z15cudaSubsamplingPfS_iiiiii) ;  /* 0xffffffec02107950 */ /* 0x001fea0003c3ffff */
.L_x_32:
        /* <DEDUP_REMOVED lines=12> */
.L_x_46:


//--------------------- .text._Z10cudaConv2DPfS_S_iiiiii --------------------------
	.section	.text._Z10cudaConv2DPfS_S_iiiiii,"ax",@progbits
	.align	128
        .global         _Z10cudaConv2DPfS_S_iiiiii
        .type           _Z10cudaConv2DPfS_S_iiiiii,@function
        .size           _Z10cudaConv2DPfS_S_iiiiii,(.L_x_51 - _Z10cudaConv2DPfS_S_iiiiii)
        .other          _Z10cudaConv2DPfS_S_iiiiii,@"STO_CUDA_ENTRY STV_DEFAULT"
_Z10cudaConv2DPfS_S_iiiiii:
.text._Z10cudaConv2DPfS_S_iiiiii:
[----:B------:R-:W-:Y:S01]  /*0000*/  LDC R1, c[0x0][0x37c] ;  /* 0x0000df00ff017b82 */ /* 0x000fe20000000800 */
[----:B------:R-:W0:Y:S01]  /*0010*/  S2R R0, SR_TID.Y ;  /* 0x0000000000007919 */ /* 0x000e220000002200 */
[----:B------:R-:W0:Y:S06]  /*0020*/  LDCU.64 UR6, c[0x0][0x3a8] ;  /* 0x00007500ff0677ac */ /* 0x000e2c0008000a00 */
[----:B------:R-:W1:Y:S01]  /*0030*/  LDC R2, c[0x0][0x3a4] ;  /* 0x0000e900ff027b82 */ /* 0x000e620000000800 */
[----:B------:R-:W2:Y:S01]  /*0040*/  S2R R7, SR_TID.X ;  /* 0x0000000000077919 */ /* 0x000ea20000002100 */
[----:B0-----:R-:W-:-:S04]  /*0050*/  ISETP.GE.AND P0, PT, R0, UR7, PT ;  /* 0x0000000700007c0c */ /* 0x001fc8000bf06270 */
[----:B--2---:R-:W-:-:S04]  /*0060*/  ISETP.GE.OR P0, PT, R7, UR6, P0 ;  /* 0x0000000607007c0c */ /* 0x004fc80008706670 */
[----:B-1----:R-:W-:-:S13]  /*0070*/  ISETP.LT.OR P0, PT, R2, 0x1, P0 ;  /* 0x000000010200780c */ /* 0x002fda0000701670 */
[----:B------:R-:W-:Y:S05]  /*0080*/  @P0 EXIT ;  /* 0x000000000000094d */ /* 0x000fea0003800000 */
[----:B------:R-:W0:Y:S01]  /*0090*/  LDCU UR5, c[0x0][0x3a0] ;  /* 0x00007400ff0577ac */ /* 0x000e220008000800 */
[----:B------:R-:W1:Y:S01]  /*00a0*/  LDCU.64 UR12, c[0x0][0x358] ;  /* 0x00006b00ff0c77ac */ /* 0x000e620008000a00 */
[----:B0-----:R-:W-:-:S09]  /*00b0*/  UISETP.GE.AND UP0, UPT, UR5, 0x1, UPT ;  /* 0x000000010500788c */ /* 0x001fd2000bf06270 */
[----:B-1----:R-:W-:Y:S05]  /*00c0*/  BRA.U !UP0, `(.L_x_33) ;  /* 0x0000000908c07547 */ /* 0x002fea000b800000 */
[----:B------:R-:W0:Y:S01]  /*00d0*/  LDCU.128 UR8, c[0x0][0x380] ;  /* 0x00007000ff0877ac */ /* 0x000e220008000c00 */
[----:B------:R-:W-:Y:S01]  /*00e0*/  UMOV UR4, URZ ;  /* 0x000000ff00047c82 */ /* 0x000fe20008000000 */
[----:B0-----:R-:W-:Y:S02]  /*00f0*/  UIADD3 UR8, UP0, UPT, UR8, 0x20, URZ ;  /* 0x0000002008087890 */ /* 0x001fe4000ff1e0ff */
[----:B------:R-:W-:Y:S02]  /*0100*/  UIADD3 UR6, UP1, UPT, UR10, 0x20, URZ ;  /* 0x000000200a067890 */ /* 0x000fe4000ff3e0ff */
[----:B------:R-:W-:Y:S02]  /*0110*/  ULOP3.LUT UR10, UR5, 0xf, URZ, 0xc0, !UPT ;  /* 0x0000000f050a7892 */ /* 0x000fe4000f8ec0ff */
[----:B------:R-:W-:Y:S02]  /*0120*/  UIADD3.X UR9, UPT, UPT, URZ, UR9, URZ, UP0, !UPT ;  /* 0x00000009ff097290 */ /* 0x000fe400087fe4ff */
[----:B------:R-:W-:-:S02]  /*0130*/  UIADD3.X UR7, UPT, UPT, URZ, UR11, URZ, UP1, !UPT ;  /* 0x0000000bff077290 */ /* 0x000fc40008ffe4ff */
[----:B------:R-:W-:-:S12]  /*0140*/  ULOP3.LUT UR5, UR5, 0x7, URZ, 0xc0, !UPT ;  /* 0x0000000705057892 */ /* 0x000fd8000f8ec0ff */
.L_x_40:
[----:B0-----:R-:W-:Y:S01]  /*0150*/  HFMA2 R15, -RZ, RZ, 0, 0 ;  /* 0x00000000ff0f7431 */ /* 0x001fe200000001ff */
[----:B------:R-:W-:-:S07]  /*0160*/  MOV R8, RZ ;  /* 0x000000ff00087202 */ /* 0x000fce0000000f00 */
.L_x_39:
[----:B------:R-:W0:Y:S01]  /*0170*/  LDC R9, c[0x0][0x3a0] ;  /* 0x0000e800ff097b82 */ /* 0x000e220000000800 */
[----:B------:R-:W1:Y:S01]  /*0180*/  LDCU UR11, c[0x0][0x39c] ;  /* 0x00007380ff0b77ac */ /* 0x000e620008000800 */
[----:B------:R-:W-:Y:S02]  /*0190*/  IADD3 R3, PT, PT, R7, R8, RZ ;  /* 0x0000000807037210 */ /* 0x000fe40007ffe0ff */
[----:B------:R-:W-:-:S03]  /*01a0*/  MOV R12, RZ ;  /* 0x000000ff000c7202 */ /* 0x000fc60000000f00 */
[----:B-1----:R-:W-:Y:S01]  /*01b0*/  IMAD R10, R3, UR11, R0 ;  /* 0x0000000b030a7c24 */ /* 0x002fe2000f8e0200 */
[C---:B0-----:R-:W-:Y:S01]  /*01c0*/  ISETP.GE.U32.AND P1, PT, R9.reuse, 0x10, PT ;  /* 0x000000100900780c */ /* 0x041fe20003f26070 */
[----:B------:R-:W-:Y:S01]  /*01d0*/  IMAD R2, R9, UR4, R8 ;  /* 0x0000000409027c24 */ /* 0x000fe2000f8e0208 */
[----:B------:R-:W-:-:S03]  /*01e0*/  IADD3 R8, PT, PT, R8, 0x1, RZ ;  /* 0x0000000108087810 */ /* 0x000fc60007ffe0ff */
[-C--:B------:R-:W-:Y:S01]  /*01f0*/  IMAD R11, R2, R9.reuse, RZ ;  /* 0x00000009020b7224 */ /* 0x080fe200078e02ff */
[----:B------:R-:W-:-:S07]  /*0200*/  ISETP.NE.AND P0, PT, R8, R9, PT ;  /* 0x000000090800720c */ /* 0x000fce0003f05270 */
[----:B------:R-:W-:Y:S06]  /*0210*/  @!P1 BRA `(.L_x_34) ;  /* 0x0000000000fc9947 */ /* 0x000fec0003800000 */
[----:B------:R-:W-:Y:S02]  /*0220*/  LOP3.LUT R12, R9, 0x7ffffff0, RZ, 0xc0, !PT ;  /* 0x7ffffff0090c7812 */ /* 0x000fe400078ec0ff */
[----:B------:R-:W-:Y:S02]  /*0230*/  MOV R6, R11 ;  /* 0x0000000b00067202 */ /* 0x000fe40000000f00 */
[----:B------:R-:W-:Y:S02]  /*0240*/  MOV R14, R10 ;  /* 0x0000000a000e7202 */ /* 0x000fe40000000f00 */
[----:B------:R-:W-:-:S07]  /*0250*/  IADD3 R13, PT, PT, -R12, RZ, RZ ;  /* 0x000000ff0c0d7210 */ /* 0x000fce0007ffe1ff */
.L_x_35:
[----:B------:R-:W-:Y:S02]  /*0260*/  MOV R2, UR8 ;  /* 0x0000000800027c02 */ /* 0x000fe40008000f00 */
[----:B------:R-:W-:Y:S02]  /*0270*/  MOV R3, UR9 ;  /* 0x0000000900037c02 */ /* 0x000fe40008000f00 */
[----:B------:R-:W-:Y:S02]  /*0280*/  MOV R4, UR6 ;  /* 0x0000000600047c02 */ /* 0x000fe40008000f00 */
[----:B------:R-:W-:Y:S01]  /*0290*/  MOV R5, UR7 ;  /* 0x0000000700057c02 */ /* 0x000fe20008000f00 */
[----:B------:R-:W-:-:S04]  /*02a0*/  IMAD.WIDE R2, R14, 0x4, R2 ;  /* 0x000000040e027825 */ /* 0x000fc800078e0202 */
[----:B------:R-:W-:Y:S01]  /*02b0*/  IMAD.WIDE R4, R6, 0x4, R4 ;  /* 0x0000000406047825 */ /* 0x000fe200078e0204 */
[----:B------:R-:W2:Y:S04]  /*02c0*/  LDG.E R22, desc[UR12][R2.64+-0x20] ;  /* 0xffffe00c02167981 */ /* 0x000ea8000c1e1900 */
[----:B------:R-:W2:Y:S04]  /*02d0*/  LDG.E R21, desc[UR12][R4.64+-0x20] ;  /* 0xffffe00c04157981 */ /* 0x000ea8000c1e1900 */
[----:B------:R-:W3:Y:S04]  /*02e0*/  LDG.E R26, desc[UR12][R2.64+-0x1c] ;  /* 0xffffe40c021a7981 */ /* 0x000ee8000c1e1900 */
[----:B------:R-:W3:Y:S04]  /*02f0*/  LDG.E R27, desc[UR12][R4.64+-0x1c] ;  /* 0xffffe40c041b7981 */ /* 0x000ee8000c1e1900 */
[----:B------:R-:W4:Y:S04]  /*0300*/  LDG.E R19, desc[UR12][R2.64+-0x18] ;  /* 0xffffe80c02137981 */ /* 0x000f28000c1e1900 */
[----:B------:R-:W4:Y:S04]  /*0310*/  LDG.E R20, desc[UR12][R4.64+-0x18] ;  /* 0xffffe80c04147981 */ /* 0x000f28000c1e1900 */
[----:B------:R-:W5:Y:S04]  /*0320*/  LDG.E R17, desc[UR12][R2.64+-0x14] ;  /* 0xffffec0c02117981 */ /* 0x000f68000c1e1900 */
[----:B------:R-:W5:Y:S04]  /*0330*/  LDG.E R18, desc[UR12][R4.64+-0x14] ;  /* 0xffffec0c04127981 */ /* 0x000f68000c1e1900 */
[----:B------:R-:W5:Y:S04]  /*0340*/  LDG.E R16, desc[UR12][R2.64+-0x10] ;  /* 0xfffff00c02107981 */ /* 0x000f68000c1e1900 */
[----:B------:R-:W5:Y:S04]  /*0350*/  LDG.E R25, desc[UR12][R4.64+-0x10] ;  /* 0xfffff00c04197981 */ /* 0x000f68000c1e1900 */
[----:B------:R-:W5:Y:S04]  /*0360*/  LDG.E R23, desc[UR12][R2.64+-0xc] ;  /* 0xfffff40c02177981 */ /* 0x000f68000c1e1900 */
[----:B------:R-:W5:Y:S04]  /*0370*/  LDG.E R24, desc[UR12][R4.64+-0xc] ;  /* 0xfffff40c04187981 */ /* 0x000f68000c1e1900 */
[----:B------:R-:W5:Y:S01]  /*0380*/  LDG.E R28, desc[UR12][R4.64+0x18] ;  /* 0x0000180c041c7981 */ /* 0x000f62000c1e1900 */
[----:B--2---:R-:W-:-:S03]  /*0390*/  FFMA R21, R22, R21, R15 ;  /* 0x0000001516157223 */ /* 0x004fc6000000000f */
[----:B------:R-:W2:Y:S01]  /*03a0*/  LDG.E R22, desc[UR12][R4.64+-0x8] ;  /* 0xfffff80c04167981 */ /* 0x000ea2000c1e1900 */
[----:B---3--:R-:W-:-:S03]  /*03b0*/  FFMA R26, R26, R27, R21 ;  /* 0x0000001b1a1a7223 */ /* 0x008fc60000000015 */
[----:B------:R-:W2:Y:S04]  /*03c0*/  LDG.E R21, desc[UR12][R2.64+-0x8] ;  /* 0xfffff80c02157981 */ /* 0x000ea8000c1e1900 */
[----:B------:R-:W3:Y:S01]  /*03d0*/  LDG.E R27, desc[UR12][R4.64+0x1c] ;  /* 0x00001c0c041b7981 */ /* 0x000ee2000c1e1900 */
[----:B----4-:R-:W-:-:S03]  /*03e0*/  FFMA R26, R19, R20, R26 ;  /* 0x00000014131a7223 */ /* 0x010fc6000000001a */
[----:B------:R-:W4:Y:S04]  /*03f0*/  LDG.E R19, desc[UR12][R2.64+-0x4] ;  /* 0xfffffc0c02137981 */ /* 0x000f28000c1e1900 */
[----:B------:R-:W4:Y:S01]  /*0400*/  LDG.E R20, desc[UR12][R4.64+-0x4] ;  /* 0xfffffc0c04147981 */ /* 0x000f22000c1e1900 */
[----:B-----5:R-:W-:-:S03]  /*0410*/  FFMA R15, R17, R18, R26 ;  /* 0x00000012110f7223 */ /* 0x020fc6000000001a */
[----:B------:R-:W5:Y:S04]  /*0420*/  LDG.E R17, desc[UR12][R2.64] ;  /* 0x0000000c02117981 */ /* 0x000f68000c1e1900 */
[----:B------:R-:W5:Y:S01]  /*0430*/  LDG.E R18, desc[UR12][R4.64] ;  /* 0x0000000c04127981 */ /* 0x000f62000c1e1900 */
[----:B------:R-:W-:-:S03]  /*0440*/  FFMA R26, R16, R25, R15 ;  /* 0x00000019101a7223 */ /* 0x000fc6000000000f */
[----:B------:R-:W3:Y:S04]  /*0450*/  LDG.E R16, desc[UR12][R2.64+0x4] ;  /* 0x0000040c02107981 */ /* 0x000ee8000c1e1900 */
[----:B------:R-:W3:Y:S01]  /*0460*/  LDG.E R15, desc[UR12][R4.64+0x4] ;  /* 0x0000040c040f7981 */ /* 0x000ee2000c1e1900 */
[----:B------:R-:W-:-:S03]  /*0470*/  FFMA R26, R23, R24, R26 ;  /* 0x00000018171a7223 */ /* 0x000fc6000000001a */
[----:B------:R-:W3:Y:S04]  /*0480*/  LDG.E R23, desc[UR12][R2.64+0x8] ;  /* 0x0000080c02177981 */ /* 0x000ee8000c1e1900 */
[----:B------:R-:W3:Y:S04]  /*0490*/  LDG.E R24, desc[UR12][R4.64+0x8] ;  /* 0x0000080c04187981 */ /* 0x000ee8000c1e1900 */
[----:B------:R-:W3:Y:S01]  /*04a0*/  LDG.E R25, desc[UR12][R4.64+0x14] ;  /* 0x0000140c04197981 */ /* 0x000ee2000c1e1900 */
[----:B--2---:R-:W-:-:S03]  /*04b0*/  FFMA R26, R21, R22, R26 ;  /* 0x00000016151a7223 */ /* 0x004fc6000000001a */
[----:B------:R-:W2:Y:S04]  /*04c0*/  LDG.E R21, desc[UR12][R2.64+0xc] ;  /* 0x00000c0c02157981 */ /* 0x000ea8000c1e1900 */
[----:B------:R-:W2:Y:S01]  /*04d0*/  LDG.E R22, desc[UR12][R4.64+0xc] ;  /* 0x00000c0c04167981 */ /* 0x000ea2000c1e1900 */
[----:B----4-:R-:W-:-:S03]  /*04e0*/  FFMA R26, R19, R20, R26 ;  /* 0x00000014131a7223 */ /* 0x010fc6000000001a */
[----:B------:R-:W4:Y:S04]  /*04f0*/  LDG.E R19, desc[UR12][R2.64+0x10] ;  /* 0x0000100c02137981 */ /* 0x000f28000c1e1900 */
[----:B------:R-:W4:Y:S01]  /*0500*/  LDG.E R20, desc[UR12][R4.64+0x10] ;  /* 0x0000100c04147981 */ /* 0x000f22000c1e1900 */
[----:B-----5:R-:W-:-:S03]  /*0510*/  FFMA R29, R17, R18, R26 ;  /* 0x00000012111d7223 */ /* 0x020fc6000000001a */
[----:B------:R-:W5:Y:S04]  /*0520*/  LDG.E R18, desc[UR12][R2.64+0x14] ;  /* 0x0000140c02127981 */ /* 0x000f68000c1e1900 */
[----:B------:R-:W5:Y:S04]  /*0530*/  LDG.E R17, desc[UR12][R2.64+0x18] ;  /* 0x0000180c02117981 */ /* 0x000f68000c1e1900 */
[----:B------:R-:W5:Y:S01]  /*0540*/  LDG.E R26, desc[UR12][R2.64+0x1c] ;  /* 0x00001c0c021a7981 */ /* 0x000f62000c1e1900 */
[----:B---3--:R-:W-:Y:S01]  /*0550*/  FFMA R16, R16, R15, R29 ;  /* 0x0000000f10107223 */ /* 0x008fe2000000001d */
[----:B------:R-:W-:-:S03]  /*0560*/  IADD3 R13, PT, PT, R13, 0x10, RZ ;  /* 0x000000100d0d7810 */ /* 0x000fc60007ffe0ff */
[----:B------:R-:W-:Y:S01]  /*0570*/  FFMA R16, R23, R24, R16 ;  /* 0x0000001817107223 */ /* 0x000fe20000000010 */
[----:B------:R-:W-:Y:S02]  /*0580*/  ISETP.NE.AND P1, PT, R13, RZ, PT ;  /* 0x000000ff0d00720c */ /* 0x000fe40003f25270 */
[----:B------:R-:W-:Y:S02]  /*0590*/  IADD3 R14, PT, PT, R14, 0x10, RZ ;  /* 0x000000100e0e7810 */ /* 0x000fe40007ffe0ff */
[----:B------:R-:W-:Y:S01]  /*05a0*/  IADD3 R6, PT, PT, R6, 0x10, RZ ;  /* 0x0000001006067810 */ /* 0x000fe20007ffe0ff */
[----:B--2---:R-:W-:-:S04]  /*05b0*/  FFMA R16, R21, R22, R16 ;  /* 0x0000001615107223 */ /* 0x004fc80000000010 */
[----:B----4-:R-:W-:-:S04]  /*05c0*/  FFMA R19, R19, R20, R16 ;  /* 0x0000001413137223 */ /* 0x010fc80000000010 */
[----:B-----5:R-:W-:-:S04]  /*05d0*/  FFMA R18, R18, R25, R19 ;  /* 0x0000001912127223 */ /* 0x020fc80000000013 */
[----:B------:R-:W-:-:S04]  /*05e0*/  FFMA R17, R17, R28, R18 ;  /* 0x0000001c11117223 */ /* 0x000fc80000000012 */
[----:B------:R-:W-:Y:S01]  /*05f0*/  FFMA R15, R26, R27, R17 ;  /* 0x0000001b1a0f7223 */ /* 0x000fe20000000011 */
[----:B------:R-:W-:Y:S06]  /*0600*/  @P1 BRA `(.L_x_35) ;  /* 0xfffffffc00141947 */ /* 0x000fec000383ffff */
.L_x_34:
[----:B------:R-:W-:-:S09]  /*0610*/  UISETP.NE.AND UP0, UPT, UR10, URZ, UPT ;  /* 0x000000ff0a00728c */ /* 0x000fd2000bf05270 */
[----:B------:R-:W-:Y:S05]  /*0620*/  BRA.U !UP0, `(.L_x_36) ;  /* 0x0000000508387547 */ /* 0x000fea000b800000 */
[----:B------:R-:W-:Y:S02]  /*0630*/  UIADD3 UR11, UPT, UPT, UR10, -0x1, URZ ;  /* 0xffffffff0a0b7890 */ /* 0x000fe4000fffe0ff */
[----:B------:R-:W-:Y:S02]  /*0640*/  UISETP.NE.AND UP1, UPT, UR5, URZ, UPT ;  /* 0x000000ff0500728c */ /* 0x000fe4000bf25270 */
[----:B------:R-:W-:-:S09]  /*0650*/  UISETP.GE.U32.AND UP0, UPT, UR11, 0x7, UPT ;  /* 0x000000070b00788c */ /* 0x000fd2000bf06070 */
[----:B------:R-:W-:Y:S05]  /*0660*/  BRA.U !UP0, `(.L_x_37) ;  /* 0x00000001087c7547 */ /* 0x000fea000b800000 */
[----:B------:R-:W0:Y:S01]  /*0670*/  LDC.64 R2, c[0x0][0x380] ;  /* 0x0000e000ff027b82 */ /* 0x000e220000000a00 */
[-C--:B------:R-:W-:Y:S02]  /*0680*/  IADD3 R13, PT, PT, R10, R12.reuse, RZ ;  /* 0x0000000c0a0d7210 */ /* 0x080fe40007ffe0ff */
[----:B------:R-:W-:-:S05]  /*0690*/  IADD3 R17, PT, PT, R11, R12, RZ ;  /* 0x0000000c0b117210 */ /* 0x000fca0007ffe0ff */
[----:B------:R-:W1:Y:S01]  /*06a0*/  LDC.64 R4, c[0x0][0x388] ;  /* 0x0000e200ff047b82 */ /* 0x000e620000000a00 */
[----:B0-----:R-:W-:-:S05]  /*06b0*/  IMAD.WIDE R2, R13, 0x4, R2 ;  /* 0x000000040d027825 */ /* 0x001fca00078e0202 */
[----:B------:R-:W2:Y:S01]  /*06c0*/  LDG.E R24, desc[UR12][R2.64] ;  /* 0x0000000c02187981 */ /* 0x000ea2000c1e1900 */
[----:B-1----:R-:W-:-:S03]  /*06d0*/  IMAD.WIDE R4, R17, 0x4, R4 ;  /* 0x0000000411047825 */ /* 0x002fc600078e0204 */
[----:B------:R-:W3:Y:S04]  /*06e0*/  LDG.E R27, desc[UR12][R2.64+0x4] ;  /* 0x0000040c021b7981 */ /* 0x000ee8000c1e1900 */
[----:B------:R-:W2:Y:S04]  /*06f0*/  LDG.E R26, desc[UR12][R4.64] ;  /* 0x0000000c041a7981 */ /* 0x000ea8000c1e1900 */
        /* <DEDUP_REMOVED lines=12> */
[----:B------:R-:W5:Y:S01]  /*07c0*/  LDG.E R25, desc[UR12][R4.64+0x1c] ;  /* 0x00001c0c04197981 */ /* 0x000f62000c1e1900 */
[----:B------:R-:W-:Y:S01]  /*07d0*/  IADD3 R12, PT, PT, R12, 0x8, RZ ;  /* 0x000000080c0c7810 */ /* 0x000fe20007ffe0ff */
[----:B--2---:R-:W-:-:S04]  /*07e0*/  FFMA R24, R24, R26, R15 ;  /* 0x0000001a18187223 */ /* 0x004fc8000000000f */
[----:B---3--:R-:W-:-:S04]  /*07f0*/  FFMA R27, R27, R28, R24 ;  /* 0x0000001c1b1b7223 */ /* 0x008fc80000000018 */
[----:B----4-:R-:W-:-:S04]  /*0800*/  FFMA R21, R20, R21, R27 ;  /* 0x0000001514157223 */ /* 0x010fc8000000001b */
[----:B-----5:R-:W-:-:S04]  /*0810*/  FFMA R19, R18, R19, R21 ;  /* 0x0000001312137223 */ /* 0x020fc80000000015 */
[----:B------:R-:W-:-:S04]  /*0820*/  FFMA R16, R16, R17, R19 ;  /* 0x0000001110107223 */ /* 0x000fc80000000013 */
[----:B------:R-:W-:-:S04]  /*0830*/  FFMA R13, R13, R14, R16 ;  /* 0x0000000e0d0d7223 */ /* 0x000fc80000000010 */
[----:B------:R-:W-:-:S04]  /*0840*/  FFMA R13, R6, R23, R13 ;  /* 0x00000017060d7223 */ /* 0x000fc8000000000d */
[----:B------:R-:W-:-:S07]  /*0850*/  FFMA R15, R22, R25, R13 ;  /* 0x00000019160f7223 */ /* 0x000fce000000000d */
.L_x_37:
[----:B------:R-:W-:Y:S05]  /*0860*/  BRA.U !UP1, `(.L_x_36) ;  /* 0x0000000109a87547 */ /* 0x000fea000b800000 */
[----:B------:R-:W-:Y:S01]  /*0870*/  UIADD3 UR11, UPT, UPT, UR5, -0x1, URZ ;  /* 0xffffffff050b7890 */ /* 0x000fe2000fffe0ff */
[----:B------:R-:W-:-:S03]  /*0880*/  LOP3.LUT P1, R9, R9, 0x3, RZ, 0xc0, !PT ;  /* 0x0000000309097812 */ /* 0x000fc6000782c0ff */
        /* <DEDUP_REMOVED lines=11> */
[----:B------:R-:W4:Y:S04]  /*0940*/  LDG.E R17, desc[UR12][R2.64+0x4] ;  /* 0x0000040c02117981 */ /* 0x000f28000c1e1900 */
[----:B------:R-:W4:Y:S04]  /*0950*/  LDG.E R14, desc[UR12][R4.64+0x4] ;  /* 0x0000040c040e7981 */ /* 0x000f28000c1e1900 */
[----:B------:R-:W3:Y:S04]  /*0960*/  LDG.E R16, desc[UR12][R4.64+0x8] ;  /* 0x0000080c04107981 */ /* 0x000ee8000c1e1900 */
[----:B------:R-:W5:Y:S04]  /*0970*/  LDG.E R21, desc[UR12][R2.64+0xc] ;  /* 0x00000c0c02157981 */ /* 0x000f68000c1e1900 */
[----:B------:R-:W5:Y:S01]  /*0980*/  LDG.E R18, desc[UR12][R4.64+0xc] ;  /* 0x00000c0c04127981 */ /* 0x000f62000c1e1900 */
[----:B------:R-:W-:Y:S01]  /*0990*/  IADD3 R12, PT, PT, R12, 0x4, RZ ;  /* 0x000000040c0c7810 */ /* 0x000fe20007ffe0ff */
[----:B--2---:R-:W-:-:S04]  /*09a0*/  FFMA R6, R6, R13, R15 ;  /* 0x0000000d06067223 */ /* 0x004fc8000000000f */
[----:B----4-:R-:W-:-:S04]  /*09b0*/  FFMA R6, R17, R14, R6 ;  /* 0x0000000e11067223 */ /* 0x010fc80000000006 */
[----:B---3--:R-:W-:-:S04]  /*09c0*/  FFMA R6, R19, R16, R6 ;  /* 0x0000001013067223 */ /* 0x008fc80000000006 */
[----:B-----5:R-:W-:-:S07]  /*09d0*/  FFMA R15, R21, R18, R6 ;  /* 0x00000012150f7223 */ /* 0x020fce0000000006 */
.L_x_38:
[----:B------:R-:W-:Y:S05]  /*09e0*/  @!P1 BRA `(.L_x_36) ;  /* 0x0000000000489947 */ /* 0x000fea0003800000 */
[----:B------:R-:W0:Y:S01]  /*09f0*/  LDC.64 R2, c[0x0][0x380] ;  /* 0x0000e000ff027b82 */ /* 0x000e220000000a00 */
[-C--:B------:R-:W-:Y:S02]  /*0a00*/  IADD3 R13, PT, PT, R10, R12.reuse, RZ ;  /* 0x0000000c0a0d7210 */ /* 0x080fe40007ffe0ff */
[----:B------:R-:W-:-:S05]  /*0a10*/  IADD3 R11, PT, PT, R11, R12, RZ ;  /* 0x0000000c0b0b7210 */ /* 0x000fca0007ffe0ff */
[----:B------:R-:W1:Y:S01]  /*0a20*/  LDC.64 R4, c[0x0][0x388] ;  /* 0x0000e200ff047b82 */ /* 0x000e620000000a00 */
[----:B0-----:R-:W-:-:S05]  /*0a30*/  IMAD.WIDE R2, R13, 0x4, R2 ;  /* 0x000000040d027825 */ /* 0x001fca00078e0202 */
[----:B------:R-:W2:Y:S01]  /*0a40*/  LDG.E R6, desc[UR12][R2.64] ;  /* 0x0000000c02067981 */ /* 0x000ea2000c1e1900 */
[----:B-1----:R-:W-:-:S05]  /*0a50*/  IMAD.WIDE R4, R11, 0x4, R4 ;  /* 0x000000040b047825 */ /* 0x002fca00078e0204 */
[----:B------:R-:W2:Y:S01]  /*0a60*/  LDG.E R10, desc[UR12][R4.64] ;  /* 0x0000000c040a7981 */ /* 0x000ea2000c1e1900 */
[----:B------:R-:W-:Y:S01]  /*0a70*/  ISETP.NE.AND P1, PT, R9, 0x1, PT ;  /* 0x000000010900780c */ /* 0x000fe20003f25270 */
[----:B--2---:R-:W-:-:S12]  /*0a80*/  FFMA R15, R6, R10, R15 ;  /* 0x0000000a060f7223 */ /* 0x004fd8000000000f */
[----:B------:R-:W-:Y:S05]  /*0a90*/  @!P1 BRA `(.L_x_36) ;  /* 0x00000000001c9947 */ /* 0x000fea0003800000 */
[----:B------:R-:W-:Y:S01]  /*0aa0*/  ISETP.NE.AND P1, PT, R9, 0x2, PT ;  /* 0x000000020900780c */ /* 0x000fe20003f25270 */
[----:B------:R-:W2:Y:S04]  /*0ab0*/  LDG.E R6, desc[UR12][R2.64+0x4] ;  /* 0x0000040c02067981 */ /* 0x000ea8000c1e1900 */
[----:B------:R-:W2:Y:S08]  /*0ac0*/  LDG.E R9, desc[UR12][R4.64+0x4] ;  /* 0x0000040c04097981 */ /* 0x000eb0000c1e1900 */
[----:B------:R-:W3:Y:S04]  /*0ad0*/  @P1 LDG.E R10, desc[UR12][R2.64+0x8] ;  /* 0x0000080c020a1981 */ /* 0x000ee8000c1e1900 */
[----:B------:R-:W3:Y:S01]  /*0ae0*/  @P1 LDG.E R11, desc[UR12][R4.64+0x8] ;  /* 0x0000080c040b1981 */ /* 0x000ee2000c1e1900 */
[----:B--2---:R-:W-:-:S04]  /*0af0*/  FFMA R15, R6, R9, R15 ;  /* 0x00000009060f7223 */ /* 0x004fc8000000000f */
[----:B---3--:R-:W-:-:S07]  /*0b00*/  @P1 FFMA R15, R10, R11, R15 ;  /* 0x0000000b0a0f1223 */ /* 0x008fce000000000f */
.L_x_36:
[----:B------:R-:W-:Y:S05]  /*0b10*/  @P0 BRA `(.L_x_39) ;  /* 0xfffffff400940947 */ /* 0x000fea000383ffff */
[----:B------:R-:W0:Y:S08]  /*0b20*/  LDC.64 R4, c[0x0][0x3a8] ;  /* 0x0000ea00ff047b82 */ /* 0x000e300000000a00 */
[----:B------:R-:W1:Y:S08]  /*0b30*/  LDC R6, c[0x0][0x3a4] ;  /* 0x0000e900ff067b82 */ /* 0x000e700000000800 */
[----:B------:R-:W2:Y:S01]  /*0b40*/  LDC.64 R2, c[0x0][0x390] ;  /* 0x0000e400ff027b82 */ /* 0x000ea20000000a00 */
[----:B0-----:R-:W-:Y:S01]  /*0b50*/  IMAD R4, R4, UR4, R7 ;  /* 0x0000000404047c24 */ /* 0x001fe2000f8e0207 */
[----:B------:R-:W-:-:S03]  /*0b60*/  UIADD3 UR4, UPT, UPT, UR4, 0x1, URZ ;  /* 0x0000000104047890 */ /* 0x000fc6000fffe0ff */
[----:B------:R-:W-:-:S03]  /*0b70*/  IMAD R5, R4, R5, R0 ;  /* 0x0000000504057224 */ /* 0x000fc600078e0200 */
[----:B-1----:R-:W-:Y:S01]  /*0b80*/  ISETP.NE.AND P0, PT, R6, UR4, PT ;  /* 0x0000000406007c0c */ /* 0x002fe2000bf05270 */
[----:B--2---:R-:W-:-:S05]  /*0b90*/  IMAD.WIDE R2, R5, 0x4, R2 ;  /* 0x0000000405027825 */ /* 0x004fca00078e0202 */
[----:B------:R0:W-:Y:S07]  /*0ba0*/  STG.E desc[UR12][R2.64], R15 ;  /* 0x0000000f02007986 */ /* 0x0001ee000c10190c */
[----:B------:R-:W-:Y:S05]  /*0bb0*/  @!P0 EXIT ;  /* 0x000000000000894d */ /* 0x000fea0003800000 */
[----:B------:R-:W-:Y:S05]  /*0bc0*/  BRA `(.L_x_40) ;  /* 0xfffffff400607947 */ /* 0x000fea000383ffff */
.L_x_33:
[C---:B------:R-:W-:Y:S01]  /*0bd0*/  ISETP.GE.U32.AND P1, PT, R2.reuse, 0x8, PT ;  /* 0x000000080200780c */ /* 0x040fe20003f26070 */
[----:B------:R-:W-:Y:S01]  /*0be0*/  HFMA2 R4, -RZ, RZ, 0, 0 ;  /* 0x00000000ff047431 */ /* 0x000fe200000001ff */
[----:B------:R-:W-:-:S04]  /*0bf0*/  LOP3.LUT R6, R2, 0x7, RZ, 0xc0, !PT ;  /* 0x0000000702067812 */ /* 0x000fc800078ec0ff */
[----:B------:R-:W-:-:S07]  /*0c00*/  ISETP.NE.AND P0, PT, R6, RZ, PT ;  /* 0x000000ff0600720c */ /* 0x000fce0003f05270 */
[----:B------:R-:W-:Y:S06]  /*0c10*/  @!P1 BRA `(.L_x_41) ;  /* 0x0000000000989947 */ /* 0x000fec0003800000 */
[----:B------:R-:W0:Y:S01]  /*0c20*/  LDC.64 R8, c[0x0][0x390] ;  /* 0x0000e400ff087b82 */ /* 0x000e220000000a00 */
[----:B------:R-:W-:Y:S02]  /*0c30*/  LOP3.LUT R4, R2, 0x7ffffff8, RZ, 0xc0, !PT ;  /* 0x7ffffff802047812 */ /* 0x000fe400078ec0ff */
[----:B------:R-:W-:-:S07]  /*0c40*/  MOV R3, RZ ;  /* 0x000000ff00037202 */ /* 0x000fce0000000f00 */
.L_x_42:
[C---:B------:R-:W-:Y:S01]  /*0c50*/  IMAD R5, R3.reuse, UR6, R7 ;  /* 0x0000000603057c24 */ /* 0x040fe2000f8e0207 */
[----:B------:R-:W-:-:S03]  /*0c60*/  IADD3 R3, PT, PT, R3, 0x8, RZ ;  /* 0x0000000803037810 */ /* 0x000fc60007ffe0ff */
[C---:B--2---:R-:W-:Y:S01]  /*0c70*/  IMAD R11, R5.reuse, UR7, R0 ;  /* 0x00000007050b7c24 */ /* 0x044fe2000f8e0200 */
[----:B------:R-:W-:Y:S02]  /*0c80*/  IADD3 R13, PT, PT, R5, UR6, RZ ;  /* 0x00000006050d7c10 */ /* 0x000fe4000fffe0ff */
[----:B------:R-:W-:Y:S01]  /*0c90*/  ISETP.NE.AND P1, PT, R3, R4, PT ;  /* 0x000000040300720c */ /* 0x000fe20003f25270 */
[----:B0-----:R-:W-:Y:S01]  /*0ca0*/  IMAD.WIDE R10, R11, 0x4, R8 ;  /* 0x000000040b0a7825 */ /* 0x001fe200078e0208 */
[----:B------:R-:W-:-:S03]  /*0cb0*/  IADD3 R15, PT, PT, R13, UR6, RZ ;  /* 0x000000060d0f7c10 */ /* 0x000fc6000fffe0ff */
[--C-:B------:R-:W-:Y:S01]  /*0cc0*/  IMAD R17, R13, UR7, R0.reuse ;  /* 0x000000070d117c24 */ /* 0x100fe2000f8e0200 */
[C---:B------:R-:W-:Y:S01]  /*0cd0*/  IADD3 R19, PT, PT, R15.reuse, UR6, RZ ;  /* 0x000000060f137c10 */ /* 0x040fe2000fffe0ff */
[----:B------:R-:W-:Y:S01]  /*0ce0*/  IMAD R15, R15, UR7, R0 ;  /* 0x000000070f0f7c24 */ /* 0x000fe2000f8e0200 */
[----:B------:R0:W-:Y:S01]  /*0cf0*/  STG.E desc[UR12][R10.64], RZ ;  /* 0x000000ff0a007986 */ /* 0x0001e2000c10190c */
[----:B------:R-:W-:Y:S01]  /*0d00*/  IMAD.WIDE R16, R17, 0x4, R8 ;  /* 0x0000000411107825 */ /* 0x000fe200078e0208 */
        /* <DEDUP_REMOVED lines=11> */
[----:B------:R-:W-:-:S04]  /*0dc0*/  IMAD.WIDE R12, R13, 0x4, R8 ;  /* 0x000000040d0c7825 */ /* 0x000fc800078e0208 */
[----:B------:R-:W-:Y:S01]  /*0dd0*/  IMAD R21, R25, UR7, R0 ;  /* 0x0000000719157c24 */ /* 0x000fe2000f8e0200 */
[----:B------:R2:W-:Y:S01]  /*0de0*/  STG.E desc[UR12][R12.64], RZ ;  /* 0x000000ff0c007986 */ /* 0x0005e2000c10190c */
[----:B0-----:R-:W-:-:S04]  /*0df0*/  IMAD.WIDE R10, R5, 0x4, R8 ;  /* 0x00000004050a7825 */ /* 0x001fc800078e0208 */
[--C-:B------:R-:W-:Y:S01]  /*0e00*/  IMAD.WIDE R18, R19, 0x4, R8.reuse ;  /* 0x0000000413127825 */ /* 0x100fe200078e0208 */
[----:B------:R2:W-:Y:S03]  /*0e10*/  STG.E desc[UR12][R10.64], RZ ;  /* 0x000000ff0a007986 */ /* 0x0005e6000c10190c */
[--C-:B-1----:R-:W-:Y:S01]  /*0e20*/  IMAD.WIDE R16, R23, 0x4, R8.reuse ;  /* 0x0000000417107825 */ /* 0x102fe200078e0208 */
[----:B------:R2:W-:Y:S03]  /*0e30*/  STG.E desc[UR12][R18.64], RZ ;  /* 0x000000ff12007986 */ /* 0x0005e6000c10190c */
[----:B------:R-:W-:Y:S01]  /*0e40*/  IMAD.WIDE R20, R21, 0x4, R8 ;  /* 0x0000000415147825 */ /* 0x000fe200078e0208 */
[----:B------:R2:W-:Y:S04]  /*0e50*/  STG.E desc[UR12][R16.64], RZ ;  /* 0x000000ff10007986 */ /* 0x0005e8000c10190c */
[----:B------:R2:W-:Y:S01]  /*0e60*/  STG.E desc[UR12][R20.64], RZ ;  /* 0x000000ff14007986 */ /* 0x0005e2000c10190c */
[----:B------:R-:W-:Y:S05]  /*0e70*/  @P1 BRA `(.L_x_42) ;  /* 0xfffffffc00741947 */ /* 0x000fea000383ffff */
.L_x_41:
[----:B------:R-:W-:Y:S05]  /*0e80*/  @!P0 EXIT ;  /* 0x000000000000894d */ /* 0x000fea0003800000 */
[----:B------:R-:W-:Y:S02]  /*0e90*/  ISETP.GE.U32.AND P0, PT, R6, 0x4, PT ;  /* 0x000000040600780c */ /* 0x000fe40003f06070 */
[----:B--2---:R-:W-:-:S04]  /*0ea0*/  LOP3.LUT R16, R2, 0x3, RZ, 0xc0, !PT ;  /* 0x0000000302107812 */ /* 0x004fc800078ec0ff */
[----:B------:R-:W-:-:S07]  /*0eb0*/  ISETP.NE.AND P1, PT, R16, RZ, PT ;  /* 0x000000ff1000720c */ /* 0x000fce0003f25270 */
[----:B------:R-:W-:Y:S06]  /*0ec0*/  @!P0 BRA `(.L_x_43) ;  /* 0x0000000000488947 */ /* 0x000fec0003800000 */
[----:B------:R-:W0:Y:S01]  /*0ed0*/  LDC.64 R8, c[0x0][0x390] ;  /* 0x0000e400ff087b82 */ /* 0x000e220000000a00 */
[C---:B------:R-:W-:Y:S01]  /*0ee0*/  IMAD R3, R4.reuse, UR6, R7 ;  /* 0x0000000604037c24 */ /* 0x040fe2000f8e0207 */
[----:B------:R-:W-:-:S03]  /*0ef0*/  IADD3 R4, PT, PT, R4, 0x4, RZ ;  /* 0x0000000404047810 */ /* 0x000fc60007ffe0ff */
[C---:B------:R-:W-:Y:S01]  /*0f00*/  IMAD R11, R3.reuse, UR7, R0 ;  /* 0x00000007030b7c24 */ /* 0x040fe2000f8e0200 */
[----:B------:R-:W-:-:S04]  /*0f10*/  IADD3 R5, PT, PT, R3, UR6, RZ ;  /* 0x0000000603057c10 */ /* 0x000fc8000fffe0ff */
[C---:B------:R-:W-:Y:S01]  /*0f20*/  IADD3 R15, PT, PT, R5.reuse, UR6, RZ ;  /* 0x00000006050f7c10 */ /* 0x040fe2000fffe0ff */
[----:B------:R-:W-:-:S03]  /*0f30*/  IMAD R13, R5, UR7, R0 ;  /* 0x00000007050d7c24 */ /* 0x000fc6000f8e0200 */
[C---:B------:R-:W-:Y:S01]  /*0f40*/  IADD3 R17, PT, PT, R15.reuse, UR6, RZ ;  /* 0x000000060f117c10 */ /* 0x040fe2000fffe0ff */
[----:B------:R-:W-:-:S04]  /*0f50*/  IMAD R15, R15, UR7, R0 ;  /* 0x000000070f0f7c24 */ /* 0x000fc8000f8e0200 */
[----:B------:R-:W-:Y:S02]  /*0f60*/  IMAD R17, R17, UR7, R0 ;  /* 0x0000000711117c24 */ /* 0x000fe4000f8e0200 */
[----:B0-----:R-:W-:-:S04]  /*0f70*/  IMAD.WIDE R10, R11, 0x4, R8 ;  /* 0x000000040b0a7825 */ /* 0x001fc800078e0208 */
[--C-:B------:R-:W-:Y:S01]  /*0f80*/  IMAD.WIDE R12, R13, 0x4, R8.reuse ;  /* 0x000000040d0c7825 */ /* 0x100fe200078e0208 */
[----:B------:R0:W-:Y:S03]  /*0f90*/  STG.E desc[UR12][R10.64], RZ ;  /* 0x000000ff0a007986 */ /* 0x0001e6000c10190c */
[--C-:B------:R-:W-:Y:S01]  /*0fa0*/  IMAD.WIDE R14, R15, 0x4, R8.reuse ;  /* 0x000000040f0e7825 */ /* 0x100fe200078e0208 */
[----:B------:R0:W-:Y:S03]  /*0fb0*/  STG.E desc[UR12][R12.64], RZ ;  /* 0x000000ff0c007986 */ /* 0x0001e6000c10190c */
[----:B------:R-:W-:Y:S01]  /*0fc0*/  IMAD.WIDE R8, R17, 0x4, R8 ;  /* 0x0000000411087825 */ /* 0x000fe200078e0208 */
[----:B------:R0:W-:Y:S04]  /*0fd0*/  STG.E desc[UR12][R14.64], RZ ;  /* 0x000000ff0e007986 */ /* 0x0001e8000c10190c */
[----:B------:R0:W-:Y:S02]  /*0fe0*/  STG.E desc[UR12][R8.64], RZ ;  /* 0x000000ff08007986 */ /* 0x0001e4000c10190c */
.L_x_43:
[----:B------:R-:W-:Y:S05]  /*0ff0*/  @!P1 EXIT ;  /* 0x000000000000994d */ /* 0x000fea0003800000 */
[----:B------:R-:W-:Y:S02]  /*1000*/  ISETP.NE.AND P0, PT, R16, 0x1, PT ;  /* 0x000000011000780c */ /* 0x000fe40003f05270 */
[----:B------:R-:W-:-:S04]  /*1010*/  LOP3.LUT R2, R2, 0x1, RZ, 0xc0, !PT ;  /* 0x0000000102027812 */ /* 0x000fc800078ec0ff */
[----:B------:R-:W-:-:S07]  /*1020*/  ISETP.NE.U32.AND P1, PT, R2, 0x1, PT ;  /* 0x000000010200780c */ /* 0x000fce0003f25070 */
[----:B------:R-:W-:Y:S06]  /*1030*/  @!P0 BRA `(.L_x_44) ;  /* 0x0000000000288947 */ /* 0x000fec0003800000 */
[----:B------:R-:W1:Y:S01]  /*1040*/  LDC.64 R2, c[0x0][0x390] ;  /* 0x0000e400ff027b82 */ /* 0x000e620000000a00 */
[C---:B------:R-:W-:Y:S01]  /*1050*/  IMAD R5, R4.reuse, UR6, R7 ;  /* 0x0000000604057c24 */ /* 0x040fe2000f8e0207 */
[----:B------:R-:W-:-:S03]  /*1060*/  IADD3 R4, PT, PT, R4, 0x2, RZ ;  /* 0x0000000204047810 */ /* 0x000fc60007ffe0ff */
[C---:B0-----:R-:W-:Y:S01]  /*1070*/  IMAD R9, R5.reuse, UR7, R0 ;  /* 0x0000000705097c24 */ /* 0x041fe2000f8e0200 */
[----:B------:R-:W-:-:S05]  /*1080*/  IADD3 R11, PT, PT, R5, UR6, RZ ;  /* 0x00000006050b7c10 */ /* 0x000fca000fffe0ff */
[----:B------:R-:W-:Y:S02]  /*1090*/  IMAD R11, R11, UR7, R0 ;  /* 0x000000070b0b7c24 */ /* 0x000fe4000f8e0200 */
[----:B-1----:R-:W-:-:S04]  /*10a0*/  IMAD.WIDE R8, R9, 0x4, R2 ;  /* 0x0000000409087825 */ /* 0x002fc800078e0202 */
[----:B------:R-:W-:Y:S01]  /*10b0*/  IMAD.WIDE R2, R11, 0x4, R2 ;  /* 0x000000040b027825 */ /* 0x000fe200078e0202 */
[----:B------:R1:W-:Y:S04]  /*10c0*/  STG.E desc[UR12][R8.64], RZ ;  /* 0x000000ff08007986 */ /* 0x0003e8000c10190c */
[----:B------:R1:W-:Y:S02]  /*10d0*/  STG.E desc[UR12][R2.64], RZ ;  /* 0x000000ff02007986 */ /* 0x0003e4000c10190c */
.L_x_44:
[----:B------:R-:W-:Y:S05]  /*10e0*/  @P1 EXIT ;  /* 0x000000000000194d */ /* 0x000fea0003800000 */
[----:B-1----:R-:W1:Y:S01]  /*10f0*/  LDC.64 R2, c[0x0][0x390] ;  /* 0x0000e400ff027b82 */ /* 0x002e620000000a00 */
[----:B------:R-:W-:-:S04]  /*1100*/  IMAD R7, R4, UR6, R7 ;  /* 0x0000000604077c24 */ /* 0x000fc8000f8e0207 */
[----:B------:R-:W-:-:S04]  /*1110*/  IMAD R7, R7, UR7, R0 ;  /* 0x0000000707077c24 */ /* 0x000fc8000f8e0200 */
[----:B-1----:R-:W-:-:S05]  /*1120*/  IMAD.WIDE R2, R7, 0x4, R2 ;  /* 0x0000000407027825 */ /* 0x002fca00078e0202 */
[----:B------:R-:W-:Y:S01]  /*1130*/  STG.E desc[UR12][R2.64], RZ ;  /* 0x000000ff02007986 */ /* 0x000fe2000c10190c */
[----:B------:R-:W-:Y:S05]  /*1140*/  EXIT ;  /* 0x000000000000794d */ /* 0x000fea0003800000 */
.L_x_45:
        /* <DEDUP_REMOVED lines=11> */
.L_x_51:


//--------------------- .nv.shared.reserved.0     --------------------------
	.section	.nv.shared.reserved.0,"aw",@nobits
	.weak		__nv_reservedSMEM_offset_0_alias
	.size		__nv_reservedSMEM_offset_0_alias, 0, 64
	.other		__nv_reservedSMEM_offset_0_alias,@"STO_CUDA_RESERVED_SHARED STV_DEFAULT"
__nv_reservedSMEM_offset_0_alias:
	.zero		0
	.zero		64


//--------------------- .nv.constant0._Z9cudaDensePfS_S_S_iii --------------------------
	.section	.nv.constant0._Z9cudaDensePfS_S_S_iii,"a",@progbits
	.sectionflags	@""
	.align	4
.nv.constant0._Z9cudaDensePfS_S_S_iii:
	.zero		940


//--------------------- .nv.constant0._Z22cudaActivation_softmaxPfi --------------------------
	.section	.nv.constant0._Z22cudaActivation_softmaxPfi,"a",@progbits
	.sectionflags	@""
	.align	4
.nv.constant0._Z22cudaActivation_softmaxPfi:
	.zero		908


//--------------------- .nv.constant0._Z19cudaActivation_tanhPfiii --------------------------
	.section	.nv.constant0._Z19cudaActivation_tanhPfiii,"a",@progbits
	.sectionflags	@""
	.align	4
.nv.constant0._Z19cudaActivation_tanhPfiii:
	.zero		916


//--------------------- .nv.constant0._Z15cudaSubsamplingPfS_iiiiii --------------------------
	.section	.nv.constant0._Z15cudaSubsamplingPfS_iiiiii,"a",@progbits
	.sectionflags	@""
	.align	4
.nv.constant0._Z15cudaSubsamplingPfS_iiiiii:
	.zero		936


//--------------------- .nv.constant0._Z10cudaConv2DPfS_S_iiiiii --------------------------
	.section	.nv.constant0._Z10cudaConv2DPfS_S_iiiiii,"a",@progbits
	.sectionflags	@""
	.align	4
.nv.constant0._Z10cudaConv2DPfS_S_iiiiii:
	.zero		944


//--------------------- SYMBOLS --------------------------

	.type		.nv.reservedSmem.offset0,@object
	.size		.nv.reservedSmem.offset0,0x4
	.type		malloc,@function
